	.target	sm_100a

	.elftype	@"ET_EXEC"


//--------------------- .note.nv.tkinfo           --------------------------
	.section	.note.nv.tkinfo,"",@"SHT_NOTE"
	.sectionflags	@"SHF_NOTE_NV_TKINFO"
	.tkinfo
        /*0018*/ 	.word	0x00000002
        /*0030*/ 	.string	""
        /*0030*/ 	.string	"ptxas"
        /*0030*/ 	.string	"Cuda compilation tools, release 13.0, V13.0.88"
        /*0030*/ 	.string	"Build cuda_13.0.r13.0/compiler.36424714_0"
        /*0030*/ 	.string	"-arch sm_100a -m 64 "



//--------------------- .note.nv.cuinfo           --------------------------
	.section	.note.nv.cuinfo,"",@"SHT_NOTE"
	.sectionflags	@"SHF_NOTE_NV_CUINFO"
        /*0018*/ 	.short	0x0002
        /*001a*/ 	.short	0x0064
        /*001c*/ 	.short	0x0082
	.zero		2


//--------------------- .nv.info                  --------------------------
	.section	.nv.info,"",@"SHT_CUDA_INFO"
	.align	4


	//----- nvinfo : EIATTR_REGCOUNT
	.align		4
        /*0000*/ 	.byte	0x04, 0x2f
        /*0002*/ 	.short	(.L_20 - .L_19)
	.align		4
.L_19:
        /*0004*/ 	.word	index@(_ZN7cutlass13device_kernelINS_4gemm6kernel13GemmUniversalIN4cute5tupleIJiiiiEEENS1_10collective13CollectiveMmaINS1_35MainloopSm100TmaUmmaWarpSpecializedILi5ELi2ELi4ENS5_IJNS4_1CILi1EEESB_SB_EEEEENS5_IJNSA_ILi64EEENSA_ILi256EEENSA_ILi128EEEEEENS_12float_e5m2_tENS5_IJlSB_lEEESI_SJ_NS4_8TiledMMAINS4_8MMA_AtomIJNS4_10MMA_TraitsINS4_19SM100_MMA_F8F6F4_SSEJSI_SI_fSE_SF_NS4_17integral_constantINS4_4UMMA5MajorELSQ_0EEESR_NSO_INSP_7ScaleInELSS_0EEEST_EEEEEENS4_6LayoutISC_NS5_IJNSA_ILi0EEESX_SX_EEEEENS5_IJNS4_10UnderscoreES10_S10_EEEEENS4_13SM90_TMA_LOADENS4_14ComposedLayoutINS4_7SwizzleILi3ELi4ELi3EEENS4_18smem_ptr_flag_bitsILi8EEENSW_INS5_IJNSA_ILi8EEESG_EEENS5_IJSG_SB_EEEEEEEvNS4_8identityES13_S1D_vS1E_EENS_8epilogue10collective18CollectiveEpilogueINS1G_23Sm100TmaWarpSpecializedILi4ELi2ELi32ELb0ELb0EEEJSH_NS5_IJNSW_ISE_SB_EES1L_EEESI_SJ_SI_SJ_NS1G_6fusion15FusionCallbacksIS1K_NS1N_17LinearCombinationISI_fSI_fLNS_15FloatRoundStyleE2EEESH_S1M_JEEENS4_5SM1004TMEM4LOAD26SM100_TMEM_LOAD_16dp32b32xES13_NS14_INS15_ILi2ELi4ELi3EEES18_NSW_INS5_IJS19_SE_EEENS5_IJSE_SB_EEEEEEENS4_39AutoVectorizingCopyWithAssumedAlignmentILi128EEENS4_14SM90_TMA_STOREES21_S23_S23_EEEvvEEEEvNT_6ParamsE)
        /*0008*/ 	.word	0x00000079


	//----- nvinfo : EIATTR_FRAME_SIZE
	.align		4
.L_20:
        /*000c*/ 	.byte	0x04, 0x11
        /*000e*/ 	.short	(.L_22 - .L_21)
	.align		4
.L_21:
        /*0010*/ 	.word	index@($__internal_2_$__cuda_sm10x_tcgen05_guardrail_trap_unallocated_columns_being_dealloced)
        /*0014*/ 	.word	0x00000000


	//----- nvinfo : EIATTR_FRAME_SIZE
	.align		4
.L_22:
        /*0018*/ 	.byte	0x04, 0x11
        /*001a*/ 	.short	(.L_24 - .L_23)
	.align		4
.L_23:
        /*001c*/ 	.word	index@($__internal_1_$__cuda_sm10x_tcgen05_guardrail_trap_phase_invalid_during_alloc)
        /*0020*/ 	.word	0x00000000


	//----- nvinfo : EIATTR_FRAME_SIZE
	.align		4
.L_24:
        /*0024*/ 	.byte	0x04, 0x11
        /*0026*/ 	.short	(.L_26 - .L_25)
	.align		4
.L_25:
        /*0028*/ 	.word	index@($__internal_0_$__cuda_sm10x_tcgen05_guardrail_trap_col_being_dealloced_not_returned_by_alloc)
        /*002c*/ 	.word	0x00000000


	//----- nvinfo : EIATTR_FRAME_SIZE
	.align		4
.L_26:
        /*0030*/ 	.byte	0x04, 0x11
        /*0032*/ 	.short	(.L_28 - .L_27)
	.align		4
.L_27:
        /*0034*/ 	.word	index@(_ZN7cutlass13device_kernelINS_4gemm6kernel13GemmUniversalIN4cute5tupleIJiiiiEEENS1_10collective13CollectiveMmaINS1_35MainloopSm100TmaUmmaWarpSpecializedILi5ELi2ELi4ENS5_IJNS4_1CILi1EEESB_SB_EEEEENS5_IJNSA_ILi64EEENSA_ILi256EEENSA_ILi128EEEEEENS_12float_e5m2_tENS5_IJlSB_lEEESI_SJ_NS4_8TiledMMAINS4_8MMA_AtomIJNS4_10MMA_TraitsINS4_19SM100_MMA_F8F6F4_SSEJSI_SI_fSE_SF_NS4_17integral_constantINS4_4UMMA5MajorELSQ_0EEESR_NSO_INSP_7ScaleInELSS_0EEEST_EEEEEENS4_6LayoutISC_NS5_IJNSA_ILi0EEESX_SX_EEEEENS5_IJNS4_10UnderscoreES10_S10_EEEEENS4_13SM90_TMA_LOADENS4_14ComposedLayoutINS4_7SwizzleILi3ELi4ELi3EEENS4_18smem_ptr_flag_bitsILi8EEENSW_INS5_IJNSA_ILi8EEESG_EEENS5_IJSG_SB_EEEEEEEvNS4_8identityES13_S1D_vS1E_EENS_8epilogue10collective18CollectiveEpilogueINS1G_23Sm100TmaWarpSpecializedILi4ELi2ELi32ELb0ELb0EEEJSH_NS5_IJNSW_ISE_SB_EES1L_EEESI_SJ_SI_SJ_NS1G_6fusion15FusionCallbacksIS1K_NS1N_17LinearCombinationISI_fSI_fLNS_15FloatRoundStyleE2EEESH_S1M_JEEENS4_5SM1004TMEM4LOAD26SM100_TMEM_LOAD_16dp32b32xES13_NS14_INS15_ILi2ELi4ELi3EEES18_NSW_INS5_IJS19_SE_EEENS5_IJSE_SB_EEEEEEENS4_39AutoVectorizingCopyWithAssumedAlignmentILi128EEENS4_14SM90_TMA_STOREES21_S23_S23_EEEvvEEEEvNT_6ParamsE)
        /*0038*/ 	.word	0x00000000


	//----- nvinfo : EIATTR_MIN_STACK_SIZE
	.align		4
.L_28:
        /*003c*/ 	.byte	0x04, 0x12
        /*003e*/ 	.short	(.L_30 - .L_29)
	.align		4
.L_29:
        /*0040*/ 	.word	index@(_ZN7cutlass13device_kernelINS_4gemm6kernel13GemmUniversalIN4cute5tupleIJiiiiEEENS1_10collective13CollectiveMmaINS1_35MainloopSm100TmaUmmaWarpSpecializedILi5ELi2ELi4ENS5_IJNS4_1CILi1EEESB_SB_EEEEENS5_IJNSA_ILi64EEENSA_ILi256EEENSA_ILi128EEEEEENS_12float_e5m2_tENS5_IJlSB_lEEESI_SJ_NS4_8TiledMMAINS4_8MMA_AtomIJNS4_10MMA_TraitsINS4_19SM100_MMA_F8F6F4_SSEJSI_SI_fSE_SF_NS4_17integral_constantINS4_4UMMA5MajorELSQ_0EEESR_NSO_INSP_7ScaleInELSS_0EEEST_EEEEEENS4_6LayoutISC_NS5_IJNSA_ILi0EEESX_SX_EEEEENS5_IJNS4_10UnderscoreES10_S10_EEEEENS4_13SM90_TMA_LOADENS4_14ComposedLayoutINS4_7SwizzleILi3ELi4ELi3EEENS4_18smem_ptr_flag_bitsILi8EEENSW_INS5_IJNSA_ILi8EEESG_EEENS5_IJSG_SB_EEEEEEEvNS4_8identityES13_S1D_vS1E_EENS_8epilogue10collective18CollectiveEpilogueINS1G_23Sm100TmaWarpSpecializedILi4ELi2ELi32ELb0ELb0EEEJSH_NS5_IJNSW_ISE_SB_EES1L_EEESI_SJ_SI_SJ_NS1G_6fusion15FusionCallbacksIS1K_NS1N_17LinearCombinationISI_fSI_fLNS_15FloatRoundStyleE2EEESH_S1M_JEEENS4_5SM1004TMEM4LOAD26SM100_TMEM_LOAD_16dp32b32xES13_NS14_INS15_ILi2ELi4ELi3EEES18_NSW_INS5_IJS19_SE_EEENS5_IJSE_SB_EEEEEEENS4_39AutoVectorizingCopyWithAssumedAlignmentILi128EEENS4_14SM90_TMA_STOREES21_S23_S23_EEEvvEEEEvNT_6ParamsE)
        /*0044*/ 	.word	0x00000000
.L_30:


//--------------------- .nv.compat                --------------------------
	.section	.nv.compat,"",@"SHT_CUDA_COMPAT_INFO"
	.align	4
        /*0000*/ 	.byte	0x02, 0x09, 0x01, 0x00, 0x02, 0x02, 0x02, 0x00, 0x02, 0x05, 0x05, 0x00, 0x03, 0x07, 0x01, 0x01
        /*0010*/ 	.byte	0x02, 0x03, 0x01, 0x00, 0x02, 0x06, 0x01, 0x00, 0x04, 0x0b, 0x08, 0x00, 0x09, 0x00, 0x00, 0x00
        /*0020*/ 	.byte	0x00, 0x00, 0x00, 0x00


//--------------------- .nv.info._ZN7cutlass13device_kernelINS_4gemm6kernel13GemmUniversalIN4cute5tupleIJiiiiEEENS1_10collective13CollectiveMmaINS1_35MainloopSm100TmaUmmaWarpSpecializedILi5ELi2ELi4ENS5_IJNS4_1CILi1EEESB_SB_EEEEENS5_IJNSA_ILi64EEENSA_ILi256EEENSA_ILi128EEEEEENS_12float_e5m2_tENS5_IJlSB_lEEESI_SJ_NS4_8TiledMMAINS4_8MMA_AtomIJNS4_10MMA_TraitsINS4_19SM100_MMA_F8F6F4_SSEJSI_SI_fSE_SF_NS4_17integral_constantINS4_4UMMA5MajorELSQ_0EEESR_NSO_INSP_7ScaleInELSS_0EEEST_EEEEEENS4_6LayoutISC_NS5_IJNSA_ILi0EEESX_SX_EEEEENS5_IJNS4_10UnderscoreES10_S10_EEEEENS4_13SM90_TMA_LOADENS4_14ComposedLayoutINS4_7SwizzleILi3ELi4ELi3EEENS4_18smem_ptr_flag_bitsILi8EEENSW_INS5_IJNSA_ILi8EEESG_EEENS5_IJSG_SB_EEEEEEEvNS4_8identityES13_S1D_vS1E_EENS_8epilogue10collective18CollectiveEpilogueINS1G_23Sm100TmaWarpSpecializedILi4ELi2ELi32ELb0ELb0EEEJSH_NS5_IJNSW_ISE_SB_EES1L_EEESI_SJ_SI_SJ_NS1G_6fusion15FusionCallbacksIS1K_NS1N_17LinearCombinationISI_fSI_fLNS_15FloatRoundStyleE2EEESH_S1M_JEEENS4_5SM1004TMEM4LOAD26SM100_TMEM_LOAD_16dp32b32xES13_NS14_INS15_ILi2ELi4ELi3EEES18_NSW_INS5_IJS19_SE_EEENS5_IJSE_SB_EEEEEEENS4_39AutoVectorizingCopyWithAssumedAlignmentILi128EEENS4_14SM90_TMA_STOREES21_S23_S23_EEEvvEEEEvNT_6ParamsE --------------------------
	.section	.nv.info._ZN7cutlass13device_kernelINS_4gemm6kernel13GemmUniversalIN4cute5tupleIJiiiiEEENS1_10collective13CollectiveMmaINS1_35MainloopSm100TmaUmmaWarpSpecializedILi5ELi2ELi4ENS5_IJNS4_1CILi1EEESB_SB_EEEEENS5_IJNSA_ILi64EEENSA_ILi256EEENSA_ILi128EEEEEENS_12float_e5m2_tENS5_IJlSB_lEEESI_SJ_NS4_8TiledMMAINS4_8MMA_AtomIJNS4_10MMA_TraitsINS4_19SM100_MMA_F8F6F4_SSEJSI_SI_fSE_SF_NS4_17integral_constantINS4_4UMMA5MajorELSQ_0EEESR_NSO_INSP_7ScaleInELSS_0EEEST_EEEEEENS4_6LayoutISC_NS5_IJNSA_ILi0EEESX_SX_EEEEENS5_IJNS4_10UnderscoreES10_S10_EEEEENS4_13SM90_TMA_LOADENS4_14ComposedLayoutINS4_7SwizzleILi3ELi4ELi3EEENS4_18smem_ptr_flag_bitsILi8EEENSW_INS5_IJNSA_ILi8EEESG_EEENS5_IJSG_SB_EEEEEEEvNS4_8identityES13_S1D_vS1E_EENS_8epilogue10collective18CollectiveEpilogueINS1G_23Sm100TmaWarpSpecializedILi4ELi2ELi32ELb0ELb0EEEJSH_NS5_IJNSW_ISE_SB_EES1L_EEESI_SJ_SI_SJ_NS1G_6fusion15FusionCallbacksIS1K_NS1N_17LinearCombinationISI_fSI_fLNS_15FloatRoundStyleE2EEESH_S1M_JEEENS4_5SM1004TMEM4LOAD26SM100_TMEM_LOAD_16dp32b32xES13_NS14_INS15_ILi2ELi4ELi3EEES18_NSW_INS5_IJS19_SE_EEENS5_IJSE_SB_EEEEEEENS4_39AutoVectorizingCopyWithAssumedAlignmentILi128EEENS4_14SM90_TMA_STOREES21_S23_S23_EEEvvEEEEvNT_6ParamsE,"",@"SHT_CUDA_INFO"
	.sectionflags	@""
	.align	4


	//----- nvinfo : EIATTR_CUDA_API_VERSION
	.align		4
        /*0000*/ 	.byte	0x04, 0x37
        /*0002*/ 	.short	(.L_32 - .L_31)
.L_31:
        /*0004*/ 	.word	0x00000082


	//----- nvinfo : EIATTR_KPARAM_INFO
	.align		4
.L_32:
        /*0008*/ 	.byte	0x04, 0x17
        /*000a*/ 	.short	(.L_34 - .L_33)
.L_33:
        /*000c*/ 	.word	0x00000000
        /*0010*/ 	.short	0x0000
        /*0012*/ 	.short	0x0000
        /*0014*/ 	.byte	0x00, 0xf0, 0x01, 0x20


	//----- nvinfo : EIATTR_AT_ENTRY_FRAGMENTS
	.align		4
.L_34:
        /*0018*/ 	.byte	0x04, 0x4f
        /*001a*/ 	.short	(.L_36 - .L_35)


	//   ....[0]....
.L_35:
        /*001c*/ 	.word	0x00000006


	//----- nvinfo : EIATTR_RESERVED_SMEM_USED
	.align		4
.L_36:
        /*0020*/ 	.byte	0x01, 0x41
	.zero		2


	//----- nvinfo : EIATTR_SPARSE_MMA_MASK
	.align		4
        /*0024*/ 	.byte	0x03, 0x50
        /*0026*/ 	.short	0x0000


	//----- nvinfo : EIATTR_TCGEN05_1CTA_USED
	.align		4
        /*0028*/ 	.byte	0x01, 0x51
	.zero		2


	//----- nvinfo : EIATTR_MAXREG_COUNT
	.align		4
        /*002c*/ 	.byte	0x03, 0x1b
        /*002e*/ 	.short	0x00ff


	//----- nvinfo : EIATTR_NUM_BARRIERS
	.align		4
        /*0030*/ 	.byte	0x02, 0x4c
        /*0032*/ 	.byte	0x07
	.zero		1


	//----- nvinfo : EIATTR_EXTERNS
	.align		4
        /*0034*/ 	.byte	0x04, 0x0f
        /*0036*/ 	.short	(.L_38 - .L_37)


	//   ....[0]....
	.align		4
.L_37:
        /*0038*/ 	.word	index@(__assertfail)


	//----- nvinfo : EIATTR_MERCURY_ISA_VERSION
	.align		4
.L_38:
        /*003c*/ 	.byte	0x03, 0x5f
        /*003e*/ 	.short	0x0101


	//----- nvinfo : EIATTR_INT_WARP_WIDE_INSTR_OFFSETS
	.align		4
        /*0040*/ 	.byte	0x04, 0x31
        /*0042*/ 	.short	(.L_40 - .L_39)


	//   ....[0]....
.L_39:
        /*0044*/ 	.word	0x00001e00


	//   ....[1]....
        /*0048*/ 	.word	0x00003930


	//   ....[2]....
        /*004c*/ 	.word	0x00003960


	//   ....[3]....
        /*0050*/ 	.word	0x000039b0


	//   ....[4]....
        /*0054*/ 	.word	0x000042d0


	//   ....[5]....
        /*0058*/ 	.word	0x00004330


	//   ....[6]....
        /*005c*/ 	.word	0x00004410


	//   ....[7]....
        /*0060*/ 	.word	0x00004480


	//   ....[8]....
        /*0064*/ 	.word	0x00004590


	//   ....[9]....
        /*0068*/ 	.word	0x00004620


	//   ....[10]....
        /*006c*/ 	.word	0x000047f0


	//   ....[11]....
        /*0070*/ 	.word	0x00004950


	//----- nvinfo : EIATTR_COOP_GROUP_MASK_REGIDS
	.align		4
.L_40:
        /*0074*/ 	.byte	0x04, 0x29
        /*0076*/ 	.short	(.L_42 - .L_41)


	//   ....[0]....
.L_41:
        /*0078*/ 	.word	0xffffffff


	//   ....[1]....
        /*007c*/ 	.word	0xffffffff


	//   ....[2]....
        /*0080*/ 	.word	0xffffffff


	//   ....[3]....
        /*0084*/ 	.word	0xffffffff


	//   ....[4]....
        /*0088*/ 	.word	0xffffffff


	//   ....[5]....
        /*008c*/ 	.word	0xffffffff


	//   ....[6]....
        /*0090*/ 	.word	0xffffffff


	//   ....[7]....
        /*0094*/ 	.word	0xffffffff


	//   ....[8]....
        /*0098*/ 	.word	0xffffffff


	//   ....[9]....
        /*009c*/ 	.word	0xffffffff


	//   ....[10]....
        /*00a0*/ 	.word	0xffffffff


	//   ....[11]....
        /*00a4*/ 	.word	0xffffffff


	//   ....[12]....
        /*00a8*/ 	.word	0xffffffff


	//----- nvinfo : EIATTR_COOP_GROUP_INSTR_OFFSETS
	.align		4
.L_42:
        /*00ac*/ 	.byte	0x04, 0x28
        /*00ae*/ 	.short	(.L_44 - .L_43)


	//   ....[0]....
.L_43:
        /*00b0*/ 	.word	0x00000090


	//   ....[1]....
        /*00b4*/ 	.word	0x000004d0


	//   ....[2]....
        /*00b8*/ 	.word	0x00000660


	//   ....[3]....
        /*00bc*/ 	.word	0x00000800


	//   ....[4]....
        /*00c0*/ 	.word	0x00000900


	//   ....[5]....
        /*00c4*/ 	.word	0x00000a70


	//   ....[6]....
        /*00c8*/ 	.word	0x00000c10


	//   ....[7]....
        /*00cc*/ 	.word	0x00001ce0


	//   ....[8]....
        /*00d0*/ 	.word	0x00002b50


	//   ....[9]....
        /*00d4*/ 	.word	0x00002d60


	//   ....[10]....
        /*00d8*/ 	.word	0x00002d90


	//   ....[11]....
        /*00dc*/ 	.word	0x00003820


	//   ....[12]....
        /*00e0*/ 	.word	0x00003a50


	//----- nvinfo : EIATTR_VRC_CTA_INIT_COUNT
	.align		4
.L_44:
        /*00e4*/ 	.byte	0x02, 0x4a
        /*00e6*/ 	.byte	0x80
	.zero		1


	//----- nvinfo : EIATTR_SYSCALL_OFFSETS
	.align		4
        /*00e8*/ 	.byte	0x04, 0x46
        /*00ea*/ 	.short	(.L_46 - .L_45)


	//   ....[0]....
.L_45:
        /*00ec*/ 	.word	0x000053d0


	//   ....[1]....
        /*00f0*/ 	.word	0x00005510


	//   ....[2]....
        /*00f4*/ 	.word	0x00005d10


	//   ....[3]....
        /*00f8*/ 	.word	0x00006ab0


	//   ....[4]....
        /*00fc*/ 	.word	0x00007810


	//   ....[5]....
        /*0100*/ 	.word	0x000085a0


	//----- nvinfo : EIATTR_MBARRIER_INSTR_OFFSETS
	.align		4
.L_46:
        /*0104*/ 	.byte	0x04, 0x39
        /*0106*/ 	.short	(.L_48 - .L_47)


	//   ....[0]....
.L_47:
        /*0108*/ 	.word	0x000005b0
        /*010c*/ 	.word	0x000000ff
        /*0110*/ 	.word	0x00000000
        /*0114*/ 	.short	0x0100
        /*0116*/ 	.byte	0x05
	.zero		1


	//   ....[1]....
        /*0118*/ 	.word	0x000005c0
        /*011c*/ 	.word	0x000000ff
        /*0120*/ 	.word	0x00000028
        /*0124*/ 	.short	0x0100
        /*0126*/ 	.byte	0x05
	.zero		1


	//   ....[2]....
        /*0128*/ 	.word	0x000005d0
        /*012c*/ 	.word	0x000000ff
        /*0130*/ 	.word	0x00000008
        /*0134*/ 	.short	0x0100
        /*0136*/ 	.byte	0x05
	.zero		1


	//   ....[3]....
        /*0138*/ 	.word	0x000005e0
        /*013c*/ 	.word	0x000000ff
        /*0140*/ 	.word	0x00000030
        /*0144*/ 	.short	0x0100
        /*0146*/ 	.byte	0x05
	.zero		1


	//   ....[4]....
        /*0148*/ 	.word	0x000005f0
        /*014c*/ 	.word	0x000000ff
        /*0150*/ 	.word	0x00000010
        /*0154*/ 	.short	0x0100
        /*0156*/ 	.byte	0x05
	.zero		1


	//   ....[5]....
        /*0158*/ 	.word	0x00000600
        /*015c*/ 	.word	0x000000ff
        /*0160*/ 	.word	0x00000038
        /*0164*/ 	.short	0x0100
        /*0166*/ 	.byte	0x05
	.zero		1


	//   ....[6]....
        /*0168*/ 	.word	0x00000610
        /*016c*/ 	.word	0x000000ff
        /*0170*/ 	.word	0x00000018
        /*0174*/ 	.short	0x0100
        /*0176*/ 	.byte	0x05
	.zero		1


	//   ....[7]....
        /*0178*/ 	.word	0x00000620
        /*017c*/ 	.word	0x000000ff
        /*0180*/ 	.word	0x00000040
        /*0184*/ 	.short	0x0100
        /*0186*/ 	.byte	0x05
	.zero		1


	//   ....[8]....
        /*0188*/ 	.word	0x00000630
        /*018c*/ 	.word	0x000000ff
        /*0190*/ 	.word	0x00000020
        /*0194*/ 	.short	0x0100
        /*0196*/ 	.byte	0x05
	.zero		1


	//   ....[9]....
        /*0198*/ 	.word	0x00000640
        /*019c*/ 	.word	0x000000ff
        /*01a0*/ 	.word	0x00000048
        /*01a4*/ 	.short	0x0100
        /*01a6*/ 	.byte	0x05
	.zero		1


	//   ....[10]....
        /*01a8*/ 	.word	0x00000770
        /*01ac*/ 	.word	0x000000ff
        /*01b0*/ 	.word	0x00000050
        /*01b4*/ 	.short	0x0100
        /*01b6*/ 	.byte	0x07
	.zero		1


	//   ....[11]....
        /*01b8*/ 	.word	0x00000780
        /*01bc*/ 	.word	0x000000ff
        /*01c0*/ 	.word	0x00000070
        /*01c4*/ 	.short	0x0100
        /*01c6*/ 	.byte	0x07
	.zero		1


	//   ....[12]....
        /*01c8*/ 	.word	0x00000790
        /*01cc*/ 	.word	0x000000ff
        /*01d0*/ 	.word	0x00000058
        /*01d4*/ 	.short	0x0100
        /*01d6*/ 	.byte	0x07
	.zero		1


	//   ....[13]....
        /*01d8*/ 	.word	0x000007a0
        /*01dc*/ 	.word	0x000000ff
        /*01e0*/ 	.word	0x00000078
        /*01e4*/ 	.short	0x0100
        /*01e6*/ 	.byte	0x07
	.zero		1


	//   ....[14]....
        /*01e8*/ 	.word	0x000007b0
        /*01ec*/ 	.word	0x000000ff
        /*01f0*/ 	.word	0x00000060
        /*01f4*/ 	.short	0x0100
        /*01f6*/ 	.byte	0x07
	.zero		1


	//   ....[15]....
        /*01f8*/ 	.word	0x000007c0
        /*01fc*/ 	.word	0x000000ff
        /*0200*/ 	.word	0x00000080
        /*0204*/ 	.short	0x0100
        /*0206*/ 	.byte	0x07
	.zero		1


	//   ....[16]....
        /*0208*/ 	.word	0x000007d0
        /*020c*/ 	.word	0x000000ff
        /*0210*/ 	.word	0x00000068
        /*0214*/ 	.short	0x0100
        /*0216*/ 	.byte	0x07
	.zero		1


	//   ....[17]....
        /*0218*/ 	.word	0x000007e0
        /*021c*/ 	.word	0x000000ff
        /*0220*/ 	.word	0x00000088
        /*0224*/ 	.short	0x0100
        /*0226*/ 	.byte	0x07
	.zero		1


	//   ....[18]....
        /*0228*/ 	.word	0x000008d0
        /*022c*/ 	.word	0x000000ff
        /*0230*/ 	.word	0x00000090
        /*0234*/ 	.short	0x0100
        /*0236*/ 	.byte	0x05
	.zero		1


	//   ....[19]....
        /*0238*/ 	.word	0x000008e0
        /*023c*/ 	.word	0x000000ff
        /*0240*/ 	.word	0x00000098
        /*0244*/ 	.short	0x0100
        /*0246*/ 	.byte	0x05
	.zero		1


	//   ....[20]....
        /*0248*/ 	.word	0x00000a20
        /*024c*/ 	.word	0x000000ff
        /*0250*/ 	.word	0x000000a0
        /*0254*/ 	.short	0x0100
        /*0256*/ 	.byte	0x05
	.zero		1


	//   ....[21]....
        /*0258*/ 	.word	0x00000a30
        /*025c*/ 	.word	0x000000ff
        /*0260*/ 	.word	0x000000b0
        /*0264*/ 	.short	0x0100
        /*0266*/ 	.byte	0x05
	.zero		1


	//   ....[22]....
        /*0268*/ 	.word	0x00000a40
        /*026c*/ 	.word	0x000000ff
        /*0270*/ 	.word	0x000000a8
        /*0274*/ 	.short	0x0100
        /*0276*/ 	.byte	0x05
	.zero		1


	//   ....[23]....
        /*0278*/ 	.word	0x00000a50
        /*027c*/ 	.word	0x000000ff
        /*0280*/ 	.word	0x000000b8
        /*0284*/ 	.short	0x0100
        /*0286*/ 	.byte	0x05
	.zero		1


	//   ....[24]....
        /*0288*/ 	.word	0x00000b80
        /*028c*/ 	.word	0x000000ff
        /*0290*/ 	.word	0x000000c0
        /*0294*/ 	.short	0x0100
        /*0296*/ 	.byte	0x07
	.zero		1


	//   ....[25]....
        /*0298*/ 	.word	0x00000b90
        /*029c*/ 	.word	0x000000ff
        /*02a0*/ 	.word	0x000000e0
        /*02a4*/ 	.short	0x0100
        /*02a6*/ 	.byte	0x07
	.zero		1


	//   ....[26]....
        /*02a8*/ 	.word	0x00000ba0
        /*02ac*/ 	.word	0x000000ff
        /*02b0*/ 	.word	0x000000c8
        /*02b4*/ 	.short	0x0100
        /*02b6*/ 	.byte	0x07
	.zero		1


	//   ....[27]....
        /*02b8*/ 	.word	0x00000bb0
        /*02bc*/ 	.word	0x000000ff
        /*02c0*/ 	.word	0x000000e8
        /*02c4*/ 	.short	0x0100
        /*02c6*/ 	.byte	0x07
	.zero		1


	//   ....[28]....
        /*02c8*/ 	.word	0x00000bc0
        /*02cc*/ 	.word	0x000000ff
        /*02d0*/ 	.word	0x000000d0
        /*02d4*/ 	.short	0x0100
        /*02d6*/ 	.byte	0x07
	.zero		1


	//   ....[29]....
        /*02d8*/ 	.word	0x00000bd0
        /*02dc*/ 	.word	0x000000ff
        /*02e0*/ 	.word	0x000000f0
        /*02e4*/ 	.short	0x0100
        /*02e6*/ 	.byte	0x07
	.zero		1


	//   ....[30]....
        /*02e8*/ 	.word	0x00000be0
        /*02ec*/ 	.word	0x000000ff
        /*02f0*/ 	.word	0x000000d8
        /*02f4*/ 	.short	0x0100
        /*02f6*/ 	.byte	0x07
	.zero		1


	//   ....[31]....
        /*02f8*/ 	.word	0x00000bf0
        /*02fc*/ 	.word	0x000000ff
        /*0300*/ 	.word	0x000000f8
        /*0304*/ 	.short	0x0100
        /*0306*/ 	.byte	0x07
	.zero		1


	//   ....[32]....
        /*0308*/ 	.word	0x00000ce0
        /*030c*/ 	.word	0x000000ff
        /*0310*/ 	.word	0x00000100
        /*0314*/ 	.short	0x0100
        /*0316*/ 	.byte	0x05
	.zero		1


	//   ....[33]....
        /*0318*/ 	.word	0x00000cf0
        /*031c*/ 	.word	0x000000ff
        /*0320*/ 	.word	0x00000110
        /*0324*/ 	.short	0x0100
        /*0326*/ 	.byte	0x05
	.zero		1


	//   ....[34]....
        /*0328*/ 	.word	0x00000d00
        /*032c*/ 	.word	0x000000ff
        /*0330*/ 	.word	0x00000108
        /*0334*/ 	.short	0x0100
        /*0336*/ 	.byte	0x05
	.zero		1


	//   ....[35]....
        /*0338*/ 	.word	0x00000d10
        /*033c*/ 	.word	0x000000ff
        /*0340*/ 	.word	0x00000118
        /*0344*/ 	.short	0x0100
        /*0346*/ 	.byte	0x05
	.zero		1


	//   ....[36]....
        /*0348*/ 	.word	0x000015e0
        /*034c*/ 	.word	0x00000002
        /*0350*/ 	.word	0x00000110
        /*0354*/ 	.short	0x010a
        /*0356*/ 	.byte	0xff
	.zero		1


	//   ....[37]....
        /*0358*/ 	.word	0x00001610
        /*035c*/ 	.word	0x00000002
        /*0360*/ 	.word	0x00000100
        /*0364*/ 	.short	0x0101
        /*0366*/ 	.byte	0xff
	.zero		1


	//   ....[38]....
        /*0368*/ 	.word	0x000016e0
        /*036c*/ 	.word	0x000000ff
        /*0370*/ 	.word	0x00000028
        /*0374*/ 	.short	0x010a
        /*0376*/ 	.byte	0x08
	.zero		1


	//   ....[39]....
        /*0378*/ 	.word	0x00001780
        /*037c*/ 	.word	0x000000ff
        /*0380*/ 	.word	0x00000028
        /*0384*/ 	.short	0x010a
        /*0386*/ 	.byte	0x21
	.zero		1


	//   ....[40]....
        /*0388*/ 	.word	0x000018d0
        /*038c*/ 	.word	0x000000ff
        /*0390*/ 	.word	0x00000028
        /*0394*/ 	.short	0x010a
        /*0396*/ 	.byte	0x08
	.zero		1


	//   ....[41]....
        /*0398*/ 	.word	0x000019e0
        /*039c*/ 	.word	0x000000ff
        /*03a0*/ 	.word	0x00000098
        /*03a4*/ 	.short	0x0101
        /*03a6*/ 	.byte	0x04
	.zero		1


	//   ....[42]....
        /*03a8*/ 	.word	0x00001a00
        /*03ac*/ 	.word	0x000000ff
        /*03b0*/ 	.word	0x00000028
        /*03b4*/ 	.short	0x010a
        /*03b6*/ 	.byte	0x08
	.zero		1


	//   ....[43]....
        /*03b8*/ 	.word	0x00001a80
        /*03bc*/ 	.word	0x000000ff
        /*03c0*/ 	.word	0x00000028
        /*03c4*/ 	.short	0x010a
        /*03c6*/ 	.byte	0x11
	.zero		1


	//   ....[44]....
        /*03c8*/ 	.word	0x00001bd0
        /*03cc*/ 	.word	0x000000ff
        /*03d0*/ 	.word	0x00000028
        /*03d4*/ 	.short	0x010a
        /*03d6*/ 	.byte	0x08
	.zero		1


	//   ....[45]....
        /*03d8*/ 	.word	0x00001d10
        /*03dc*/ 	.word	0x00000002
        /*03e0*/ 	.word	0x000000a0
        /*03e4*/ 	.short	0x010a
        /*03e6*/ 	.byte	0xff
	.zero		1


	//   ....[46]....
        /*03e8*/ 	.word	0x00001dd0
        /*03ec*/ 	.word	0x00000002
        /*03f0*/ 	.word	0x00000000
        /*03f4*/ 	.short	0x0101
        /*03f6*/ 	.byte	0xff
	.zero		1


	//   ....[47]....
        /*03f8*/ 	.word	0x00002330
        /*03fc*/ 	.word	0x000000ff
        /*0400*/ 	.word	0x00000000
        /*0404*/ 	.short	0x010a
        /*0406*/ 	.byte	0x05
	.zero		1


	//   ....[48]....
        /*0408*/ 	.word	0x000023c0
        /*040c*/ 	.word	0x000000ff
        /*0410*/ 	.word	0x00000000
        /*0414*/ 	.short	0x010a
        /*0416*/ 	.byte	0x05
	.zero		1


	//   ....[49]....
        /*0418*/ 	.word	0x00002450
        /*041c*/ 	.word	0x000000ff
        /*0420*/ 	.word	0x00000000
        /*0424*/ 	.short	0x010a
        /*0426*/ 	.byte	0x05
	.zero		1


	//   ....[50]....
        /*0428*/ 	.word	0x000024e0
        /*042c*/ 	.word	0x000000ff
        /*0430*/ 	.word	0x00000000
        /*0434*/ 	.short	0x010a
        /*0436*/ 	.byte	0x05
	.zero		1


	//   ....[51]....
        /*0438*/ 	.word	0x00002580
        /*043c*/ 	.word	0x00000000
        /*0440*/ 	.word	0x00000000
        /*0444*/ 	.short	0x010a
        /*0446*/ 	.byte	0xff
	.zero		1


	//   ....[52]....
        /*0448*/ 	.word	0x000026a0
        /*044c*/ 	.word	0x00000000
        /*0450*/ 	.word	0x00000100
        /*0454*/ 	.short	0x010a
        /*0456*/ 	.byte	0xff
	.zero		1


	//   ....[53]....
        /*0458*/ 	.word	0x00002710
        /*045c*/ 	.word	0x00000000
        /*0460*/ 	.word	0x00000000
        /*0464*/ 	.short	0x0101
        /*0466*/ 	.byte	0xff
	.zero		1


	//   ....[54]....
        /*0468*/ 	.word	0x00002730
        /*046c*/ 	.word	0x000000ff
        /*0470*/ 	.word	0x000000b0
        /*0474*/ 	.short	0x010a
        /*0476*/ 	.byte	0x05
	.zero		1


	//   ....[55]....
        /*0478*/ 	.word	0x00002850
        /*047c*/ 	.word	0x00000000
        /*0480*/ 	.word	0x000000a0
        /*0484*/ 	.short	0x010a
        /*0486*/ 	.byte	0xff
	.zero		1


	//   ....[56]....
        /*0488*/ 	.word	0x00002950
        /*048c*/ 	.word	0x00000000
        /*0490*/ 	.word	0x00000000
        /*0494*/ 	.short	0x0101
        /*0496*/ 	.byte	0xff
	.zero		1


	//   ....[57]....
        /*0498*/ 	.word	0x000029e0
        /*049c*/ 	.word	0x000000ff
        /*04a0*/ 	.word	0x000000b0
        /*04a4*/ 	.short	0x0106
        /*04a6*/ 	.byte	0x05
	.zero		1


	//   ....[58]....
        /*04a8*/ 	.word	0x00002a00
        /*04ac*/ 	.word	0x000000ff
        /*04b0*/ 	.word	0x000000b0
        /*04b4*/ 	.short	0x010a
        /*04b6*/ 	.byte	0x05
	.zero		1


	//   ....[59]....
        /*04b8*/ 	.word	0x00002a90
        /*04bc*/ 	.word	0x000000ff
        /*04c0*/ 	.word	0x000000b0
        /*04c4*/ 	.short	0x0106
        /*04c6*/ 	.byte	0x04
	.zero		1


	//   ....[60]....
        /*04c8*/ 	.word	0x00002ad0
        /*04cc*/ 	.word	0x00000000
        /*04d0*/ 	.word	0x000000b0
        /*04d4*/ 	.short	0x010a
        /*04d6*/ 	.byte	0xff
	.zero		1


	//   ....[61]....
        /*04d8*/ 	.word	0x00003010
        /*04dc*/ 	.word	0x00000000
        /*04e0*/ 	.word	0x000000a0
        /*04e4*/ 	.short	0x010a
        /*04e6*/ 	.byte	0xff
	.zero		1


	//   ....[62]....
        /*04e8*/ 	.word	0x00003110
        /*04ec*/ 	.word	0x00000003
        /*04f0*/ 	.word	0x00000000
        /*04f4*/ 	.short	0x0101
        /*04f6*/ 	.byte	0xff
	.zero		1


	//   ....[63]....
        /*04f8*/ 	.word	0x00003120
        /*04fc*/ 	.word	0x000000ff
        /*0500*/ 	.word	0x00000000
        /*0504*/ 	.short	0x010a
        /*0506*/ 	.byte	0x06
	.zero		1


	//   ....[64]....
        /*0508*/ 	.word	0x000031a0
        /*050c*/ 	.word	0x000000ff
        /*0510*/ 	.word	0x000000e0
        /*0514*/ 	.short	0x010a
        /*0516*/ 	.byte	0x07
	.zero		1


	//   ....[65]....
        /*0518*/ 	.word	0x00003280
        /*051c*/ 	.word	0x000000ff
        /*0520*/ 	.word	0x00000000
        /*0524*/ 	.short	0x010a
        /*0526*/ 	.byte	0x06
	.zero		1


	//   ....[66]....
        /*0528*/ 	.word	0x000033b0
        /*052c*/ 	.word	0x000000ff
        /*0530*/ 	.word	0x00000000
        /*0534*/ 	.short	0x010a
        /*0536*/ 	.byte	0x1a
	.zero		1


	//   ....[67]....
        /*0538*/ 	.word	0x00003650
        /*053c*/ 	.word	0x000000ff
        /*0540*/ 	.word	0x00000000
        /*0544*/ 	.short	0x010a
        /*0546*/ 	.byte	0x06
	.zero		1


	//   ....[68]....
        /*0548*/ 	.word	0x000036e0
        /*054c*/ 	.word	0x000000ff
        /*0550*/ 	.word	0x00000000
        /*0554*/ 	.short	0x010a
        /*0556*/ 	.byte	0x06
	.zero		1


	//   ....[69]....
        /*0558*/ 	.word	0x00003770
        /*055c*/ 	.word	0x000000ff
        /*0560*/ 	.word	0x00000000
        /*0564*/ 	.short	0x010a
        /*0566*/ 	.byte	0x06
	.zero		1


	//   ....[70]....
        /*0568*/ 	.word	0x00003800
        /*056c*/ 	.word	0x000000ff
        /*0570*/ 	.word	0x00000000
        /*0574*/ 	.short	0x010a
        /*0576*/ 	.byte	0x07
	.zero		1


	//   ....[71]....
        /*0578*/ 	.word	0x00003c80
        /*057c*/ 	.word	0x00000000
        /*0580*/ 	.word	0x000000a0
        /*0584*/ 	.short	0x010a
        /*0586*/ 	.byte	0xff
	.zero		1


	//   ....[72]....
        /*0588*/ 	.word	0x00003d40
        /*058c*/ 	.word	0x00000000
        /*0590*/ 	.word	0x00000000
        /*0594*/ 	.short	0x0101
        /*0596*/ 	.byte	0xff
	.zero		1


	//   ....[73]....
        /*0598*/ 	.word	0x00004060
        /*059c*/ 	.word	0x000000ff
        /*05a0*/ 	.word	0x00000098
        /*05a4*/ 	.short	0x010a
        /*05a6*/ 	.byte	0x07
	.zero		1


	//   ....[74]....
        /*05a8*/ 	.word	0x00004250
        /*05ac*/ 	.word	0x000000ff
        /*05b0*/ 	.word	0x00000070
        /*05b4*/ 	.short	0x010a
        /*05b6*/ 	.byte	0x07
	.zero		1


	//   ....[75]....
        /*05b8*/ 	.word	0x000043c0
        /*05bc*/ 	.word	0x000000ff
        /*05c0*/ 	.word	0x00000050
        /*05c4*/ 	.short	0x010b
        /*05c6*/ 	.byte	0x07
	.zero		1


	//   ....[76]....
        /*05c8*/ 	.word	0x000043d0
        /*05cc*/ 	.word	0x000000ff
        /*05d0*/ 	.word	0x00000000
        /*05d4*/ 	.short	0x0101
        /*05d6*/ 	.byte	0x08
	.zero		1


	//   ....[77]....
        /*05d8*/ 	.word	0x000043e0
        /*05dc*/ 	.word	0x000000ff
        /*05e0*/ 	.word	0x00000078
        /*05e4*/ 	.short	0x010a
        /*05e6*/ 	.byte	0x07
	.zero		1


	//   ....[78]....
        /*05e8*/ 	.word	0x00004530
        /*05ec*/ 	.word	0x000000ff
        /*05f0*/ 	.word	0x00000058
        /*05f4*/ 	.short	0x010b
        /*05f6*/ 	.byte	0x07
	.zero		1


	//   ....[79]....
        /*05f8*/ 	.word	0x00004540
        /*05fc*/ 	.word	0x000000ff
        /*0600*/ 	.word	0x00000000
        /*0604*/ 	.short	0x0101
        /*0606*/ 	.byte	0x08
	.zero		1


	//   ....[80]....
        /*0608*/ 	.word	0x00004550
        /*060c*/ 	.word	0x000000ff
        /*0610*/ 	.word	0x00000080
        /*0614*/ 	.short	0x010a
        /*0616*/ 	.byte	0x07
	.zero		1


	//   ....[81]....
        /*0618*/ 	.word	0x000046d0
        /*061c*/ 	.word	0x000000ff
        /*0620*/ 	.word	0x00000060
        /*0624*/ 	.short	0x010b
        /*0626*/ 	.byte	0x07
	.zero		1


	//   ....[82]....
        /*0628*/ 	.word	0x00004710
        /*062c*/ 	.word	0x000000ff
        /*0630*/ 	.word	0x00000000
        /*0634*/ 	.short	0x0101
        /*0636*/ 	.byte	0x08
	.zero		1


	//   ....[83]....
        /*0638*/ 	.word	0x00004750
        /*063c*/ 	.word	0x000000ff
        /*0640*/ 	.word	0x00000088
        /*0644*/ 	.short	0x010a
        /*0646*/ 	.byte	0x07
	.zero		1


	//   ....[84]....
        /*0648*/ 	.word	0x00004990
        /*064c*/ 	.word	0x000000ff
        /*0650*/ 	.word	0x00000068
        /*0654*/ 	.short	0x010b
        /*0656*/ 	.byte	0x07
	.zero		1


	//   ....[85]....
        /*0658*/ 	.word	0x000049b0
        /*065c*/ 	.word	0x000000ff
        /*0660*/ 	.word	0x00000000
        /*0664*/ 	.short	0x0101
        /*0666*/ 	.byte	0x0d
	.zero		1


	//   ....[86]....
        /*0668*/ 	.word	0x000049e0
        /*066c*/ 	.word	0x000000ff
        /*0670*/ 	.word	0x00000070
        /*0674*/ 	.short	0x010a
        /*0676*/ 	.byte	0x07
	.zero		1


	//   ....[87]....
        /*0678*/ 	.word	0x00004a00
        /*067c*/ 	.word	0x000000ff
        /*0680*/ 	.word	0x00000078
        /*0684*/ 	.short	0x010a
        /*0686*/ 	.byte	0x07
	.zero		1


	//   ....[88]....
        /*0688*/ 	.word	0x00004a20
        /*068c*/ 	.word	0x000000ff
        /*0690*/ 	.word	0x00000080
        /*0694*/ 	.short	0x010a
        /*0696*/ 	.byte	0x07
	.zero		1


	//   ....[89]....
        /*0698*/ 	.word	0x00004a60
        /*069c*/ 	.word	0x00000000
        /*06a0*/ 	.word	0x00000088
        /*06a4*/ 	.short	0x010a
        /*06a6*/ 	.byte	0xff
	.zero		1


	//   ....[90]....
        /*06a8*/ 	.word	0x00004da0
        /*06ac*/ 	.word	0x00000000
        /*06b0*/ 	.word	0x000000a0
        /*06b4*/ 	.short	0x010a
        /*06b6*/ 	.byte	0xff
	.zero		1


	//   ....[91]....
        /*06b8*/ 	.word	0x00004eb0
        /*06bc*/ 	.word	0x00000000
        /*06c0*/ 	.word	0x00000000
        /*06c4*/ 	.short	0x0101
        /*06c6*/ 	.byte	0xff
	.zero		1


	//   ....[92]....
        /*06c8*/ 	.word	0x000058d0
        /*06cc*/ 	.word	0x00000002
        /*06d0*/ 	.word	0x00000050
        /*06d4*/ 	.short	0x010a
        /*06d6*/ 	.byte	0xff
	.zero		1


	//   ....[93]....
        /*06d8*/ 	.word	0x00005910
        /*06dc*/ 	.word	0x00000071
        /*06e0*/ 	.word	0x000000c0
        /*06e4*/ 	.short	0x010a
        /*06e6*/ 	.byte	0xff
	.zero		1


	//   ....[94]....
        /*06e8*/ 	.word	0x00005a50
        /*06ec*/ 	.word	0x00000002
        /*06f0*/ 	.word	0x00000050
        /*06f4*/ 	.short	0x010a
        /*06f6*/ 	.byte	0xff
	.zero		1


	//   ....[95]....
        /*06f8*/ 	.word	0x00005b70
        /*06fc*/ 	.word	0x00000000
        /*0700*/ 	.word	0x00000000
        /*0704*/ 	.short	0x0101
        /*0706*/ 	.byte	0xff
	.zero		1


	//   ....[96]....
        /*0708*/ 	.word	0x00005bf0
        /*070c*/ 	.word	0x00000071
        /*0710*/ 	.word	0x000000c0
        /*0714*/ 	.short	0x010a
        /*0716*/ 	.byte	0xff
	.zero		1


	//   ....[97]....
        /*0718*/ 	.word	0x00006740
        /*071c*/ 	.word	0x00000000
        /*0720*/ 	.word	0x00000050
        /*0724*/ 	.short	0x010a
        /*0726*/ 	.byte	0xff
	.zero		1


	//   ....[98]....
        /*0728*/ 	.word	0x00006800
        /*072c*/ 	.word	0x00000000
        /*0730*/ 	.word	0x00000050
        /*0734*/ 	.short	0x010a
        /*0736*/ 	.byte	0xff
	.zero		1


	//   ....[99]....
        /*0738*/ 	.word	0x00006930
        /*073c*/ 	.word	0x00000000
        /*0740*/ 	.word	0x00000000
        /*0744*/ 	.short	0x0101
        /*0746*/ 	.byte	0xff
	.zero		1


	//   ....[100]....
        /*0748*/ 	.word	0x000074a0
        /*074c*/ 	.word	0x00000000
        /*0750*/ 	.word	0x00000050
        /*0754*/ 	.short	0x010a
        /*0756*/ 	.byte	0xff
	.zero		1


	//   ....[101]....
        /*0758*/ 	.word	0x00007560
        /*075c*/ 	.word	0x00000000
        /*0760*/ 	.word	0x00000050
        /*0764*/ 	.short	0x010a
        /*0766*/ 	.byte	0xff
	.zero		1


	//   ....[102]....
        /*0768*/ 	.word	0x00007690
        /*076c*/ 	.word	0x00000000
        /*0770*/ 	.word	0x00000000
        /*0774*/ 	.short	0x0101
        /*0776*/ 	.byte	0xff
	.zero		1


	//   ....[103]....
        /*0778*/ 	.word	0x00008230
        /*077c*/ 	.word	0x00000000
        /*0780*/ 	.word	0x00000050
        /*0784*/ 	.short	0x010a
        /*0786*/ 	.byte	0xff
	.zero		1


	//   ....[104]....
        /*0788*/ 	.word	0x000082f0
        /*078c*/ 	.word	0x00000000
        /*0790*/ 	.word	0x00000050
        /*0794*/ 	.short	0x010a
        /*0796*/ 	.byte	0xff
	.zero		1


	//   ....[105]....
        /*0798*/ 	.word	0x00008420
        /*079c*/ 	.word	0x00000000
        /*07a0*/ 	.word	0x00000000
        /*07a4*/ 	.short	0x0101
        /*07a6*/ 	.byte	0xff
	.zero		1


	//   ....[106]....
        /*07a8*/ 	.word	0x00008860
        /*07ac*/ 	.word	0x000000ff
        /*07b0*/ 	.word	0x00000000
        /*07b4*/ 	.short	0x0101
        /*07b6*/ 	.byte	0x05
	.zero		1


	//   ....[107]....
        /*07b8*/ 	.word	0x000090a0
        /*07bc*/ 	.word	0x00000002
        /*07c0*/ 	.word	0x00000110
        /*07c4*/ 	.short	0x010a
        /*07c6*/ 	.byte	0xff
	.zero		1


	//   ....[108]....
        /*07c8*/ 	.word	0x00009100
        /*07cc*/ 	.word	0x00000002
        /*07d0*/ 	.word	0x00000028
        /*07d4*/ 	.short	0x010a
        /*07d6*/ 	.byte	0xff
	.zero		1


	//   ....[109]....
        /*07d8*/ 	.word	0x00009160
        /*07dc*/ 	.word	0x00000002
        /*07e0*/ 	.word	0x00000028
        /*07e4*/ 	.short	0x010a
        /*07e6*/ 	.byte	0xff
	.zero		1


	//   ....[110]....
        /*07e8*/ 	.word	0x000091b0
        /*07ec*/ 	.word	0x00000002
        /*07f0*/ 	.word	0x000000a0
        /*07f4*/ 	.short	0x010a
        /*07f6*/ 	.byte	0xff
	.zero		1


	//   ....[111]....
        /*07f8*/ 	.word	0x00009210
        /*07fc*/ 	.word	0x00000000
        /*0800*/ 	.word	0x00000000
        /*0804*/ 	.short	0x010a
        /*0806*/ 	.byte	0xff
	.zero		1


	//   ....[112]....
        /*0808*/ 	.word	0x00009270
        /*080c*/ 	.word	0x00000000
        /*0810*/ 	.word	0x00000000
        /*0814*/ 	.short	0x010a
        /*0816*/ 	.byte	0xff
	.zero		1


	//   ....[113]....
        /*0818*/ 	.word	0x000092d0
        /*081c*/ 	.word	0x00000000
        /*0820*/ 	.word	0x00000000
        /*0824*/ 	.short	0x010a
        /*0826*/ 	.byte	0xff
	.zero		1


	//   ....[114]....
        /*0828*/ 	.word	0x00009330
        /*082c*/ 	.word	0x00000000
        /*0830*/ 	.word	0x00000000
        /*0834*/ 	.short	0x010a
        /*0836*/ 	.byte	0xff
	.zero		1


	//   ....[115]....
        /*0838*/ 	.word	0x00009380
        /*083c*/ 	.word	0x00000000
        /*0840*/ 	.word	0x00000100
        /*0844*/ 	.short	0x010a
        /*0846*/ 	.byte	0xff
	.zero		1


	//   ....[116]....
        /*0848*/ 	.word	0x000093e0
        /*084c*/ 	.word	0x00000000
        /*0850*/ 	.word	0x000000b0
        /*0854*/ 	.short	0x010a
        /*0856*/ 	.byte	0xff
	.zero		1


	//   ....[117]....
        /*0858*/ 	.word	0x00009430
        /*085c*/ 	.word	0x00000000
        /*0860*/ 	.word	0x000000a0
        /*0864*/ 	.short	0x010a
        /*0866*/ 	.byte	0xff
	.zero		1


	//   ....[118]....
        /*0868*/ 	.word	0x00009490
        /*086c*/ 	.word	0x00000000
        /*0870*/ 	.word	0x000000b0
        /*0874*/ 	.short	0x010a
        /*0876*/ 	.byte	0xff
	.zero		1


	//   ....[119]....
        /*0878*/ 	.word	0x000094e0
        /*087c*/ 	.word	0x00000000
        /*0880*/ 	.word	0x000000a0
        /*0884*/ 	.short	0x010a
        /*0886*/ 	.byte	0xff
	.zero		1


	//   ....[120]....
        /*0888*/ 	.word	0x00009540
        /*088c*/ 	.word	0x00000002
        /*0890*/ 	.word	0x000000e0
        /*0894*/ 	.short	0x010a
        /*0896*/ 	.byte	0xff
	.zero		1


	//   ....[121]....
        /*0898*/ 	.word	0x000095a0
        /*089c*/ 	.word	0x00000000
        /*08a0*/ 	.word	0x00000000
        /*08a4*/ 	.short	0x010a
        /*08a6*/ 	.byte	0xff
	.zero		1


	//   ....[122]....
        /*08a8*/ 	.word	0x00009600
        /*08ac*/ 	.word	0x00000000
        /*08b0*/ 	.word	0x00000000
        /*08b4*/ 	.short	0x010a
        /*08b6*/ 	.byte	0xff
	.zero		1


	//   ....[123]....
        /*08b8*/ 	.word	0x00009660
        /*08bc*/ 	.word	0x00000000
        /*08c0*/ 	.word	0x00000000
        /*08c4*/ 	.short	0x010a
        /*08c6*/ 	.byte	0xff
	.zero		1


	//   ....[124]....
        /*08c8*/ 	.word	0x000096c0
        /*08cc*/ 	.word	0x00000000
        /*08d0*/ 	.word	0x00000000
        /*08d4*/ 	.short	0x010a
        /*08d6*/ 	.byte	0xff
	.zero		1


	//   ....[125]....
        /*08d8*/ 	.word	0x00009720
        /*08dc*/ 	.word	0x00000000
        /*08e0*/ 	.word	0x00000000
        /*08e4*/ 	.short	0x010a
        /*08e6*/ 	.byte	0xff
	.zero		1


	//   ....[126]....
        /*08e8*/ 	.word	0x00009770
        /*08ec*/ 	.word	0x00000000
        /*08f0*/ 	.word	0x000000a0
        /*08f4*/ 	.short	0x010a
        /*08f6*/ 	.byte	0xff
	.zero		1


	//   ....[127]....
        /*08f8*/ 	.word	0x000097d0
        /*08fc*/ 	.word	0x00000000
        /*0900*/ 	.word	0x00000098
        /*0904*/ 	.short	0x010a
        /*0906*/ 	.byte	0xff
	.zero		1


	//   ....[128]....
        /*0908*/ 	.word	0x00009830
        /*090c*/ 	.word	0x00000000
        /*0910*/ 	.word	0x00000070
        /*0914*/ 	.short	0x010a
        /*0916*/ 	.byte	0xff
	.zero		1


	//   ....[129]....
        /*0918*/ 	.word	0x00009890
        /*091c*/ 	.word	0x00000000
        /*0920*/ 	.word	0x00000078
        /*0924*/ 	.short	0x010a
        /*0926*/ 	.byte	0xff
	.zero		1


	//   ....[130]....
        /*0928*/ 	.word	0x000098f0
        /*092c*/ 	.word	0x00000000
        /*0930*/ 	.word	0x00000080
        /*0934*/ 	.short	0x010a
        /*0936*/ 	.byte	0xff
	.zero		1


	//   ....[131]....
        /*0938*/ 	.word	0x00009950
        /*093c*/ 	.word	0x00000000
        /*0940*/ 	.word	0x00000088
        /*0944*/ 	.short	0x010a
        /*0946*/ 	.byte	0xff
	.zero		1


	//   ....[132]....
        /*0948*/ 	.word	0x000099b0
        /*094c*/ 	.word	0x00000000
        /*0950*/ 	.word	0x00000070
        /*0954*/ 	.short	0x010a
        /*0956*/ 	.byte	0xff
	.zero		1


	//   ....[133]....
        /*0958*/ 	.word	0x00009a10
        /*095c*/ 	.word	0x00000000
        /*0960*/ 	.word	0x00000078
        /*0964*/ 	.short	0x010a
        /*0966*/ 	.byte	0xff
	.zero		1


	//   ....[134]....
        /*0968*/ 	.word	0x00009a70
        /*096c*/ 	.word	0x00000000
        /*0970*/ 	.word	0x00000080
        /*0974*/ 	.short	0x010a
        /*0976*/ 	.byte	0xff
	.zero		1


	//   ....[135]....
        /*0978*/ 	.word	0x00009ac0
        /*097c*/ 	.word	0x00000000
        /*0980*/ 	.word	0x000000a0
        /*0984*/ 	.short	0x010a
        /*0986*/ 	.byte	0xff
	.zero		1


	//   ....[136]....
        /*0988*/ 	.word	0x00009b10
        /*098c*/ 	.word	0x00000002
        /*0990*/ 	.word	0x00000050
        /*0994*/ 	.short	0x010a
        /*0996*/ 	.byte	0xff
	.zero		1


	//   ....[137]....
        /*0998*/ 	.word	0x00009b60
        /*099c*/ 	.word	0x00000071
        /*09a0*/ 	.word	0x000000c0
        /*09a4*/ 	.short	0x010a
        /*09a6*/ 	.byte	0xff
	.zero		1


	//   ....[138]....
        /*09a8*/ 	.word	0x00009bb0
        /*09ac*/ 	.word	0x00000000
        /*09b0*/ 	.word	0x00000050
        /*09b4*/ 	.short	0x010a
        /*09b6*/ 	.byte	0xff
	.zero		1


	//   ....[139]....
        /*09b8*/ 	.word	0x00009c00
        /*09bc*/ 	.word	0x00000000
        /*09c0*/ 	.word	0x00000050
        /*09c4*/ 	.short	0x010a
        /*09c6*/ 	.byte	0xff
	.zero		1


	//   ....[140]....
        /*09c8*/ 	.word	0x00009c50
        /*09cc*/ 	.word	0x00000000
        /*09d0*/ 	.word	0x00000050
        /*09d4*/ 	.short	0x010a
        /*09d6*/ 	.byte	0xff
	.zero		1


	//----- nvinfo : EIATTR_NUM_MBARRIERS
	.align		4
.L_48:
        /*09d8*/ 	.byte	0x03, 0x38
        /*09da*/ 	.short	0x0024


	//----- nvinfo : EIATTR_EXIT_INSTR_OFFSETS
	.align		4
        /*09dc*/ 	.byte	0x04, 0x1c
        /*09de*/ 	.short	(.L_50 - .L_49)


	//   ....[0]....
.L_49:
        /*09e0*/ 	.word	0x000025b0


	//   ....[1]....
        /*09e4*/ 	.word	0x00002aa0


	//   ....[2]....
        /*09e8*/ 	.word	0x00002b00


	//   ....[3]....
        /*09ec*/ 	.word	0x00003a60


	//   ....[4]....
        /*09f0*/ 	.word	0x00004a90


	//   ....[5]....
        /*09f4*/ 	.word	0x00004ad0


	//   ....[6]....
        /*09f8*/ 	.word	0x00009090


	//----- nvinfo : EIATTR_MAX_THREADS
	.align		4
.L_50:
        /*09fc*/ 	.byte	0x04, 0x05
        /*09fe*/ 	.short	(.L_52 - .L_51)
.L_51:
        /*0a00*/ 	.word	0x00000100
        /*0a04*/ 	.word	0x00000001
        /*0a08*/ 	.word	0x00000001


	//----- nvinfo : EIATTR_CRS_STACK_SIZE
	.align		4
.L_52:
        /*0a0c*/ 	.byte	0x04, 0x1e
        /*0a0e*/ 	.short	(.L_54 - .L_53)
.L_53:
        /*0a10*/ 	.word	0x00000000


	//----- nvinfo : EIATTR_CBANK_PARAM_SIZE
	.align		4
.L_54:
        /*0a14*/ 	.byte	0x03, 0x19
        /*0a16*/ 	.short	0x0800


	//----- nvinfo : EIATTR_PARAM_CBANK
	.align		4
        /*0a18*/ 	.byte	0x04, 0x0a
        /*0a1a*/ 	.short	(.L_56 - .L_55)
	.align		4
.L_55:
        /*0a1c*/ 	.word	index@(.nv.constant0._ZN7cutlass13device_kernelINS_4gemm6kernel13GemmUniversalIN4cute5tupleIJiiiiEEENS1_10collective13CollectiveMmaINS1_35MainloopSm100TmaUmmaWarpSpecializedILi5ELi2ELi4ENS5_IJNS4_1CILi1EEESB_SB_EEEEENS5_IJNSA_ILi64EEENSA_ILi256EEENSA_ILi128EEEEEENS_12float_e5m2_tENS5_IJlSB_lEEESI_SJ_NS4_8TiledMMAINS4_8MMA_AtomIJNS4_10MMA_TraitsINS4_19SM100_MMA_F8F6F4_SSEJSI_SI_fSE_SF_NS4_17integral_constantINS4_4UMMA5MajorELSQ_0EEESR_NSO_INSP_7ScaleInELSS_0EEEST_EEEEEENS4_6LayoutISC_NS5_IJNSA_ILi0EEESX_SX_EEEEENS5_IJNS4_10UnderscoreES10_S10_EEEEENS4_13SM90_TMA_LOADENS4_14ComposedLayoutINS4_7SwizzleILi3ELi4ELi3EEENS4_18smem_ptr_flag_bitsILi8EEENSW_INS5_IJNSA_ILi8EEESG_EEENS5_IJSG_SB_EEEEEEEvNS4_8identityES13_S1D_vS1E_EENS_8epilogue10collective18CollectiveEpilogueINS1G_23Sm100TmaWarpSpecializedILi4ELi2ELi32ELb0ELb0EEEJSH_NS5_IJNSW_ISE_SB_EES1L_EEESI_SJ_SI_SJ_NS1G_6fusion15FusionCallbacksIS1K_NS1N_17LinearCombinationISI_fSI_fLNS_15FloatRoundStyleE2EEESH_S1M_JEEENS4_5SM1004TMEM4LOAD26SM100_TMEM_LOAD_16dp32b32xES13_NS14_INS15_ILi2ELi4ELi3EEES18_NSW_INS5_IJS19_SE_EEENS5_IJSE_SB_EEEEEEENS4_39AutoVectorizingCopyWithAssumedAlignmentILi128EEENS4_14SM90_TMA_STOREES21_S23_S23_EEEvvEEEEvNT_6ParamsE)
        /*0a20*/ 	.short	0x0380
        /*0a22*/ 	.short	0x0800


	//----- nvinfo : EIATTR_SW_WAR
	.align		4
.L_56:
        /*0a24*/ 	.byte	0x04, 0x36
        /*0a26*/ 	.short	(.L_58 - .L_57)
.L_57:
        /*0a28*/ 	.word	0x00000008
.L_58:


//--------------------- .nv.callgraph             --------------------------
	.section	.nv.callgraph,"",@"SHT_CUDA_CALLGRAPH"
	.align	4
	.sectionentsize	8
	.align		4
        /*0000*/ 	.word	0x00000000
	.align		4
        /*0004*/ 	.word	0xffffffff
	.align		4
        /*0008*/ 	.word	index@(_ZN7cutlass13device_kernelINS_4gemm6kernel13GemmUniversalIN4cute5tupleIJiiiiEEENS1_10collective13CollectiveMmaINS1_35MainloopSm100TmaUmmaWarpSpecializedILi5ELi2ELi4ENS5_IJNS4_1CILi1EEESB_SB_EEEEENS5_IJNSA_ILi64EEENSA_ILi256EEENSA_ILi128EEEEEENS_12float_e5m2_tENS5_IJlSB_lEEESI_SJ_NS4_8TiledMMAINS4_8MMA_AtomIJNS4_10MMA_TraitsINS4_19SM100_MMA_F8F6F4_SSEJSI_SI_fSE_SF_NS4_17integral_constantINS4_4UMMA5MajorELSQ_0EEESR_NSO_INSP_7ScaleInELSS_0EEEST_EEEEEENS4_6LayoutISC_NS5_IJNSA_ILi0EEESX_SX_EEEEENS5_IJNS4_10UnderscoreES10_S10_EEEEENS4_13SM90_TMA_LOADENS4_14ComposedLayoutINS4_7SwizzleILi3ELi4ELi3EEENS4_18smem_ptr_flag_bitsILi8EEENSW_INS5_IJNSA_ILi8EEESG_EEENS5_IJSG_SB_EEEEEEEvNS4_8identityES13_S1D_vS1E_EENS_8epilogue10collective18CollectiveEpilogueINS1G_23Sm100TmaWarpSpecializedILi4ELi2ELi32ELb0ELb0EEEJSH_NS5_IJNSW_ISE_SB_EES1L_EEESI_SJ_SI_SJ_NS1G_6fusion15FusionCallbacksIS1K_NS1N_17LinearCombinationISI_fSI_fLNS_15FloatRoundStyleE2EEESH_S1M_JEEENS4_5SM1004TMEM4LOAD26SM100_TMEM_LOAD_16dp32b32xES13_NS14_INS15_ILi2ELi4ELi3EEES18_NSW_INS5_IJS19_SE_EEENS5_IJSE_SB_EEEEEEENS4_39AutoVectorizingCopyWithAssumedAlignmentILi128EEENS4_14SM90_TMA_STOREES21_S23_S23_EEEvvEEEEvNT_6ParamsE)
	.align		4
        /*000c*/ 	.word	index@(__assertfail)
	.align		4
        /*0010*/ 	.word	0x00000000
	.align		4
        /*0014*/ 	.word	0xfffffffe
	.align		4
        /*0018*/ 	.word	0x00000000
	.align		4
        /*001c*/ 	.word	0xfffffffd
	.align		4
        /*0020*/ 	.word	0x00000000
	.align		4
        /*0024*/ 	.word	0xfffffffc


//--------------------- .nv.constant4             --------------------------
	.section	.nv.constant4,"a",@progbits
	.align	8
	.align		8
.nv.constant4:
        /*0000*/ 	.dword	__assertfail
	.align		8
        /*0008*/ 	.dword	__unnamed_1
	.align		8
        /*0010*/ 	.dword	__unnamed_2
	.align		8
        /*0018*/ 	.dword	__unnamed_3
	.align		8
        /*0020*/ 	.dword	_ZN39_INTERNAL_47bf2be8_4_k_cu_abd813b6_89574cuda3std3__45__cpo5beginE
	.align		8
        /*0028*/ 	.dword	_ZN39_INTERNAL_47bf2be8_4_k_cu_abd813b6_89574cuda3std3__45__cpo3endE
	.align		8
        /*0030*/ 	.dword	_ZN39_INTERNAL_47bf2be8_4_k_cu_abd813b6_89574cuda3std3__45__cpo6cbeginE
	.align		8
        /*0038*/ 	.dword	_ZN39_INTERNAL_47bf2be8_4_k_cu_abd813b6_89574cuda3std3__45__cpo4cendE
	.align		8
        /*0040*/ 	.dword	_ZN39_INTERNAL_47bf2be8_4_k_cu_abd813b6_89574cuda3std3__441_GLOBAL__N__47bf2be8_4_k_cu_abd813b6_89576ignoreE
	.align		8
        /*0048*/ 	.dword	_ZN39_INTERNAL_47bf2be8_4_k_cu_abd813b6_89574cuda3std3__419piecewise_constructE
	.align		8
        /*0050*/ 	.dword	_ZN39_INTERNAL_47bf2be8_4_k_cu_abd813b6_89574cuda3std3__48in_placeE
	.align		8
        /*0058*/ 	.dword	_ZN39_INTERNAL_47bf2be8_4_k_cu_abd813b6_89574cuda3std6ranges3__45__cpo4swapE
	.align		8
        /*0060*/ 	.dword	_ZN39_INTERNAL_47bf2be8_4_k_cu_abd813b6_89574cuda3std6ranges3__45__cpo9iter_moveE
	.align		8
        /*0068*/ 	.dword	_ZN39_INTERNAL_47bf2be8_4_k_cu_abd813b6_89574cute7productE
	.align		8
        /*0070*/ 	.dword	_ZN39_INTERNAL_47bf2be8_4_k_cu_abd813b6_89574cute1_E
	.align		8
        /*0078*/ 	.dword	$str$25
	.align		8
        /*0080*/ 	.dword	$str$26
	.align		8
        /*0088*/ 	.dword	$str$27
	.align		8
        /*0090*/ 	.dword	$str$28


//--------------------- .text._ZN7cutlass13device_kernelINS_4gemm6kernel13GemmUniversalIN4cute5tupleIJiiiiEEENS1_10collective13CollectiveMmaINS1_35MainloopSm100TmaUmmaWarpSpecializedILi5ELi2ELi4ENS5_IJNS4_1CILi1EEESB_SB_EEEEENS5_IJNSA_ILi64EEENSA_ILi256EEENSA_ILi128EEEEEENS_12float_e5m2_tENS5_IJlSB_lEEESI_SJ_NS4_8TiledMMAINS4_8MMA_AtomIJNS4_10MMA_TraitsINS4_19SM100_MMA_F8F6F4_SSEJSI_SI_fSE_SF_NS4_17integral_constantINS4_4UMMA5MajorELSQ_0EEESR_NSO_INSP_7ScaleInELSS_0EEEST_EEEEEENS4_6LayoutISC_NS5_IJNSA_ILi0EEESX_SX_EEEEENS5_IJNS4_10UnderscoreES10_S10_EEEEENS4_13SM90_TMA_LOADENS4_14ComposedLayoutINS4_7SwizzleILi3ELi4ELi3EEENS4_18smem_ptr_flag_bitsILi8EEENSW_INS5_IJNSA_ILi8EEESG_EEENS5_IJSG_SB_EEEEEEEvNS4_8identityES13_S1D_vS1E_EENS_8epilogue10collective18CollectiveEpilogueINS1G_23Sm100TmaWarpSpecializedILi4ELi2ELi32ELb0ELb0EEEJSH_NS5_IJNSW_ISE_SB_EES1L_EEESI_SJ_SI_SJ_NS1G_6fusion15FusionCallbacksIS1K_NS1N_17LinearCombinationISI_fSI_fLNS_15FloatRoundStyleE2EEESH_S1M_JEEENS4_5SM1004TMEM4LOAD26SM100_TMEM_LOAD_16dp32b32xES13_NS14_INS15_ILi2ELi4ELi3EEES18_NSW_INS5_IJS19_SE_EEENS5_IJSE_SB_EEEEEEENS4_39AutoVectorizingCopyWithAssumedAlignmentILi128EEENS4_14SM90_TMA_STOREES21_S23_S23_EEEvvEEEEvNT_6ParamsE --------------------------
	.section	.text._ZN7cutlass13device_kernelINS_4gemm6kernel13GemmUniversalIN4cute5tupleIJiiiiEEENS1_10collective13CollectiveMmaINS1_35MainloopSm100TmaUmmaWarpSpecializedILi5ELi2ELi4ENS5_IJNS4_1CILi1EEESB_SB_EEEEENS5_IJNSA_ILi64EEENSA_ILi256EEENSA_ILi128EEEEEENS_12float_e5m2_tENS5_IJlSB_lEEESI_SJ_NS4_8TiledMMAINS4_8MMA_AtomIJNS4_10MMA_TraitsINS4_19SM100_MMA_F8F6F4_SSEJSI_SI_fSE_SF_NS4_17integral_constantINS4_4UMMA5MajorELSQ_0EEESR_NSO_INSP_7ScaleInELSS_0EEEST_EEEEEENS4_6LayoutISC_NS5_IJNSA_ILi0EEESX_SX_EEEEENS5_IJNS4_10UnderscoreES10_S10_EEEEENS4_13SM90_TMA_LOADENS4_14ComposedLayoutINS4_7SwizzleILi3ELi4ELi3EEENS4_18smem_ptr_flag_bitsILi8EEENSW_INS5_IJNSA_ILi8EEESG_EEENS5_IJSG_SB_EEEEEEEvNS4_8identityES13_S1D_vS1E_EENS_8epilogue10collective18CollectiveEpilogueINS1G_23Sm100TmaWarpSpecializedILi4ELi2ELi32ELb0ELb0EEEJSH_NS5_IJNSW_ISE_SB_EES1L_EEESI_SJ_SI_SJ_NS1G_6fusion15FusionCallbacksIS1K_NS1N_17LinearCombinationISI_fSI_fLNS_15FloatRoundStyleE2EEESH_S1M_JEEENS4_5SM1004TMEM4LOAD26SM100_TMEM_LOAD_16dp32b32xES13_NS14_INS15_ILi2ELi4ELi3EEES18_NSW_INS5_IJS19_SE_EEENS5_IJSE_SB_EEEEEEENS4_39AutoVectorizingCopyWithAssumedAlignmentILi128EEENS4_14SM90_TMA_STOREES21_S23_S23_EEEvvEEEEvNT_6ParamsE,"ax",@progbits
	.align	128
.text._ZN7cutlass13device_kernelINS_4gemm6kernel13GemmUniversalIN4cute5tupleIJiiiiEEENS1_10collective13CollectiveMmaINS1_35MainloopSm100TmaUmmaWarpSpecializedILi5ELi2ELi4ENS5_IJNS4_1CILi1EEESB_SB_EEEEENS5_IJNSA_ILi64EEENSA_ILi256EEENSA_ILi128EEEEEENS_12float_e5m2_tENS5_IJlSB_lEEESI_SJ_NS4_8TiledMMAINS4_8MMA_AtomIJNS4_10MMA_TraitsINS4_19SM100_MMA_F8F6F4_SSEJSI_SI_fSE_SF_NS4_17integral_constantINS4_4UMMA5MajorELSQ_0EEESR_NSO_INSP_7ScaleInELSS_0EEEST_EEEEEENS4_6LayoutISC_NS5_IJNSA_ILi0EEESX_SX_EEEEENS5_IJNS4_10UnderscoreES10_S10_EEEEENS4_13SM90_TMA_LOADENS4_14ComposedLayoutINS4_7SwizzleILi3ELi4ELi3EEENS4_18smem_ptr_flag_bitsILi8EEENSW_INS5_IJNSA_ILi8EEESG_EEENS5_IJSG_SB_EEEEEEEvNS4_8identityES13_S1D_vS1E_EENS_8epilogue10collective18CollectiveEpilogueINS1G_23Sm100TmaWarpSpecializedILi4ELi2ELi32ELb0ELb0EEEJSH_NS5_IJNSW_ISE_SB_EES1L_EEESI_SJ_SI_SJ_NS1G_6fusion15FusionCallbacksIS1K_NS1N_17LinearCombinationISI_fSI_fLNS_15FloatRoundStyleE2EEESH_S1M_JEEENS4_5SM1004TMEM4LOAD26SM100_TMEM_LOAD_16dp32b32xES13_NS14_INS15_ILi2ELi4ELi3EEES18_NSW_INS5_IJS19_SE_EEENS5_IJSE_SB_EEEEEEENS4_39AutoVectorizingCopyWithAssumedAlignmentILi128EEENS4_14SM90_TMA_STOREES21_S23_S23_EEEvvEEEEvNT_6ParamsE:
        .type           _ZN7cutlass13device_kernelINS_4gemm6kernel13GemmUniversalIN4cute5tupleIJiiiiEEENS1_10collective13CollectiveMmaINS1_35MainloopSm100TmaUmmaWarpSpecializedILi5ELi2ELi4ENS5_IJNS4_1CILi1EEESB_SB_EEEEENS5_IJNSA_ILi64EEENSA_ILi256EEENSA_ILi128EEEEEENS_12float_e5m2_tENS5_IJlSB_lEEESI_SJ_NS4_8TiledMMAINS4_8MMA_AtomIJNS4_10MMA_TraitsINS4_19SM100_MMA_F8F6F4_SSEJSI_SI_fSE_SF_NS4_17integral_constantINS4_4UMMA5MajorELSQ_0EEESR_NSO_INSP_7ScaleInELSS_0EEEST_EEEEEENS4_6LayoutISC_NS5_IJNSA_ILi0EEESX_SX_EEEEENS5_IJNS4_10UnderscoreES10_S10_EEEEENS4_13SM90_TMA_LOADENS4_14ComposedLayoutINS4_7SwizzleILi3ELi4ELi3EEENS4_18smem_ptr_flag_bitsILi8EEENSW_INS5_IJNSA_ILi8EEESG_EEENS5_IJSG_SB_EEEEEEEvNS4_8identityES13_S1D_vS1E_EENS_8epilogue10collective18CollectiveEpilogueINS1G_23Sm100TmaWarpSpecializedILi4ELi2ELi32ELb0ELb0EEEJSH_NS5_IJNSW_ISE_SB_EES1L_EEESI_SJ_SI_SJ_NS1G_6fusion15FusionCallbacksIS1K_NS1N_17LinearCombinationISI_fSI_fLNS_15FloatRoundStyleE2EEESH_S1M_JEEENS4_5SM1004TMEM4LOAD26SM100_TMEM_LOAD_16dp32b32xES13_NS14_INS15_ILi2ELi4ELi3EEES18_NSW_INS5_IJS19_SE_EEENS5_IJSE_SB_EEEEEEENS4_39AutoVectorizingCopyWithAssumedAlignmentILi128EEENS4_14SM90_TMA_STOREES21_S23_S23_EEEvvEEEEvNT_6ParamsE,@function
        .size           _ZN7cutlass13device_kernelINS_4gemm6kernel13GemmUniversalIN4cute5tupleIJiiiiEEENS1_10collective13CollectiveMmaINS1_35MainloopSm100TmaUmmaWarpSpecializedILi5ELi2ELi4ENS5_IJNS4_1CILi1EEESB_SB_EEEEENS5_IJNSA_ILi64EEENSA_ILi256EEENSA_ILi128EEEEEENS_12float_e5m2_tENS5_IJlSB_lEEESI_SJ_NS4_8TiledMMAINS4_8MMA_AtomIJNS4_10MMA_TraitsINS4_19SM100_MMA_F8F6F4_SSEJSI_SI_fSE_SF_NS4_17integral_constantINS4_4UMMA5MajorELSQ_0EEESR_NSO_INSP_7ScaleInELSS_0EEEST_EEEEEENS4_6LayoutISC_NS5_IJNSA_ILi0EEESX_SX_EEEEENS5_IJNS4_10UnderscoreES10_S10_EEEEENS4_13SM90_TMA_LOADENS4_14ComposedLayoutINS4_7SwizzleILi3ELi4ELi3EEENS4_18smem_ptr_flag_bitsILi8EEENSW_INS5_IJNSA_ILi8EEESG_EEENS5_IJSG_SB_EEEEEEEvNS4_8identityES13_S1D_vS1E_EENS_8epilogue10collective18CollectiveEpilogueINS1G_23Sm100TmaWarpSpecializedILi4ELi2ELi32ELb0ELb0EEEJSH_NS5_IJNSW_ISE_SB_EES1L_EEESI_SJ_SI_SJ_NS1G_6fusion15FusionCallbacksIS1K_NS1N_17LinearCombinationISI_fSI_fLNS_15FloatRoundStyleE2EEESH_S1M_JEEENS4_5SM1004TMEM4LOAD26SM100_TMEM_LOAD_16dp32b32xES13_NS14_INS15_ILi2ELi4ELi3EEES18_NSW_INS5_IJS19_SE_EEENS5_IJSE_SB_EEEEEEENS4_39AutoVectorizingCopyWithAssumedAlignmentILi128EEENS4_14SM90_TMA_STOREES21_S23_S23_EEEvvEEEEvNT_6ParamsE,(.L_x_173 - _ZN7cutlass13device_kernelINS_4gemm6kernel13GemmUniversalIN4cute5tupleIJiiiiEEENS1_10collective13CollectiveMmaINS1_35MainloopSm100TmaUmmaWarpSpecializedILi5ELi2ELi4ENS5_IJNS4_1CILi1EEESB_SB_EEEEENS5_IJNSA_ILi64EEENSA_ILi256EEENSA_ILi128EEEEEENS_12float_e5m2_tENS5_IJlSB_lEEESI_SJ_NS4_8TiledMMAINS4_8MMA_AtomIJNS4_10MMA_TraitsINS4_19SM100_MMA_F8F6F4_SSEJSI_SI_fSE_SF_NS4_17integral_constantINS4_4UMMA5MajorELSQ_0EEESR_NSO_INSP_7ScaleInELSS_0EEEST_EEEEEENS4_6LayoutISC_NS5_IJNSA_ILi0EEESX_SX_EEEEENS5_IJNS4_10UnderscoreES10_S10_EEEEENS4_13SM90_TMA_LOADENS4_14ComposedLayoutINS4_7SwizzleILi3ELi4ELi3EEENS4_18smem_ptr_flag_bitsILi8EEENSW_INS5_IJNSA_ILi8EEESG_EEENS5_IJSG_SB_EEEEEEEvNS4_8identityES13_S1D_vS1E_EENS_8epilogue10collective18CollectiveEpilogueINS1G_23Sm100TmaWarpSpecializedILi4ELi2ELi32ELb0ELb0EEEJSH_NS5_IJNSW_ISE_SB_EES1L_EEESI_SJ_SI_SJ_NS1G_6fusion15FusionCallbacksIS1K_NS1N_17LinearCombinationISI_fSI_fLNS_15FloatRoundStyleE2EEESH_S1M_JEEENS4_5SM1004TMEM4LOAD26SM100_TMEM_LOAD_16dp32b32xES13_NS14_INS15_ILi2ELi4ELi3EEES18_NSW_INS5_IJS19_SE_EEENS5_IJSE_SB_EEEEEEENS4_39AutoVectorizingCopyWithAssumedAlignmentILi128EEENS4_14SM90_TMA_STOREES21_S23_S23_EEEvvEEEEvNT_6ParamsE)
        .other          _ZN7cutlass13device_kernelINS_4gemm6kernel13GemmUniversalIN4cute5tupleIJiiiiEEENS1_10collective13CollectiveMmaINS1_35MainloopSm100TmaUmmaWarpSpecializedILi5ELi2ELi4ENS5_IJNS4_1CILi1EEESB_SB_EEEEENS5_IJNSA_ILi64EEENSA_ILi256EEENSA_ILi128EEEEEENS_12float_e5m2_tENS5_IJlSB_lEEESI_SJ_NS4_8TiledMMAINS4_8MMA_AtomIJNS4_10MMA_TraitsINS4_19SM100_MMA_F8F6F4_SSEJSI_SI_fSE_SF_NS4_17integral_constantINS4_4UMMA5MajorELSQ_0EEESR_NSO_INSP_7ScaleInELSS_0EEEST_EEEEEENS4_6LayoutISC_NS5_IJNSA_ILi0EEESX_SX_EEEEENS5_IJNS4_10UnderscoreES10_S10_EEEEENS4_13SM90_TMA_LOADENS4_14ComposedLayoutINS4_7SwizzleILi3ELi4ELi3EEENS4_18smem_ptr_flag_bitsILi8EEENSW_INS5_IJNSA_ILi8EEESG_EEENS5_IJSG_SB_EEEEEEEvNS4_8identityES13_S1D_vS1E_EENS_8epilogue10collective18CollectiveEpilogueINS1G_23Sm100TmaWarpSpecializedILi4ELi2ELi32ELb0ELb0EEEJSH_NS5_IJNSW_ISE_SB_EES1L_EEESI_SJ_SI_SJ_NS1G_6fusion15FusionCallbacksIS1K_NS1N_17LinearCombinationISI_fSI_fLNS_15FloatRoundStyleE2EEESH_S1M_JEEENS4_5SM1004TMEM4LOAD26SM100_TMEM_LOAD_16dp32b32xES13_NS14_INS15_ILi2ELi4ELi3EEES18_NSW_INS5_IJS19_SE_EEENS5_IJSE_SB_EEEEEEENS4_39AutoVectorizingCopyWithAssumedAlignmentILi128EEENS4_14SM90_TMA_STOREES21_S23_S23_EEEvvEEEEvNT_6ParamsE,@"STO_CUDA_ENTRY STV_DEFAULT"
_ZN7cutlass13device_kernelINS_4gemm6kernel13GemmUniversalIN4cute5tupleIJiiiiEEENS1_10collective13CollectiveMmaINS1_35MainloopSm100TmaUmmaWarpSpecializedILi5ELi2ELi4ENS5_IJNS4_1CILi1EEESB_SB_EEEEENS5_IJNSA_ILi64EEENSA_ILi256EEENSA_ILi128EEEEEENS_12float_e5m2_tENS5_IJlSB_lEEESI_SJ_NS4_8TiledMMAINS4_8MMA_AtomIJNS4_10MMA_TraitsINS4_19SM100_MMA_F8F6F4_SSEJSI_SI_fSE_SF_NS4_17integral_constantINS4_4UMMA5MajorELSQ_0EEESR_NSO_INSP_7ScaleInELSS_0EEEST_EEEEEENS4_6LayoutISC_NS5_IJNSA_ILi0EEESX_SX_EEEEENS5_IJNS4_10UnderscoreES10_S10_EEEEENS4_13SM90_TMA_LOADENS4_14ComposedLayoutINS4_7SwizzleILi3ELi4ELi3EEENS4_18smem_ptr_flag_bitsILi8EEENSW_INS5_IJNSA_ILi8EEESG_EEENS5_IJSG_SB_EEEEEEEvNS4_8identityES13_S1D_vS1E_EENS_8epilogue10collective18CollectiveEpilogueINS1G_23Sm100TmaWarpSpecializedILi4ELi2ELi32ELb0ELb0EEEJSH_NS5_IJNSW_ISE_SB_EES1L_EEESI_SJ_SI_SJ_NS1G_6fusion15FusionCallbacksIS1K_NS1N_17LinearCombinationISI_fSI_fLNS_15FloatRoundStyleE2EEESH_S1M_JEEENS4_5SM1004TMEM4LOAD26SM100_TMEM_LOAD_16dp32b32xES13_NS14_INS15_ILi2ELi4ELi3EEES18_NSW_INS5_IJS19_SE_EEENS5_IJSE_SB_EEEEEEENS4_39AutoVectorizingCopyWithAssumedAlignmentILi128EEENS4_14SM90_TMA_STOREES21_S23_S23_EEEvvEEEEvNT_6ParamsE:
[----:B------:R-:W1:Y:S01]  /*0000*/  LDC R1, c[0x0][0x37c] ;  /* 0x0000df00ff017b82 */ /* 0x000e620000000800 */
[----:B------:R-:W2:Y:S01]  /*0010*/  S2R R108, SR_TID.X ;  /* 0x00000000006c7919 */ /* 0x000ea20000002100 */
[----:B------:R-:W3:Y:S01]  /*0020*/  LDCU.64 UR4, c[0x0][0x890] ;  /* 0x00011200ff0477ac */ /* 0x000ee20008000a00 */
[----:B------:R-:W-:Y:S02]  /*0030*/  PRMT R96, RZ, 0x7610, R96 ;  /* 0x00007610ff607816 */ /* 0x000fe40000000060 */
[----:B------:R-:W-:Y:S01]  /*0040*/  ELECT P5, URZ, PT ;  /* 0x0000000000ff782f */ /* 0x000fe200038a0000 */
[----:B------:R-:W4:Y:S01]  /*0050*/  LDCU.64 UR46, c[0x0][0x358] ;  /* 0x00006b00ff2e77ac */ /* 0x000f220008000a00 */
[----:B---3--:R-:W-:-:S04]  /*0060*/  UISETP.NE.U32.AND UP0, UPT, UR4, URZ, UPT ;  /* 0x000000ff0400728c */ /* 0x008fc8000bf05070 */
[----:B------:R-:W-:Y:S01]  /*0070*/  UISETP.NE.AND.EX UP0, UPT, UR5, URZ, UPT, UP0 ;  /* 0x000000ff0500728c */ /* 0x000fe2000bf05300 */
[----:B--2---:R-:W-:-:S05]  /*0080*/  SHF.R.U32.HI R101, RZ, 0x5, R108 ;  /* 0x00000005ff657819 */ /* 0x004fca000001166c */
[----:B------:R-:W2:Y:S02]  /*0090*/  SHFL.IDX PT, R0, R101, RZ, 0x1f ;  /* 0x00001fff65007589 */ /* 0x000ea400000e0000 */
[----:B--2---:R-:W-:Y:S01]  /*00a0*/  R2UR UR8, R0 ;  /* 0x00000000000872ca */ /* 0x004fe200000e0000 */
[----:B-1--4-:R-:W-:-:S14]  /*00b0*/  BRA.U UP0, `(.L_x_0) ;  /* 0x00000001002c7547 */ /* 0x012fdc000b800000 */
[----:B------:R-:W1:Y:S02]  /*00c0*/  LDCU.64 UR6, c[0x0][0x888] ;  /* 0x00011100ff0677ac */ /* 0x000e640008000a00 */
[----:B-1----:R-:W-:-:S04]  /*00d0*/  UISETP.NE.U32.AND UP0, UPT, UR6, URZ, UPT ;  /* 0x000000ff0600728c */ /* 0x002fc8000bf05070 */
[----:B------:R-:W-:-:S09]  /*00e0*/  UISETP.NE.AND.EX UP0, UPT, UR7, URZ, UPT, UP0 ;  /* 0x000000ff0700728c */ /* 0x000fd2000bf05300 */
[----:B------:R-:W-:Y:S05]  /*00f0*/  BRA.U !UP0, `(.L_x_1) ;  /* 0x0000000108107547 */ /* 0x000fea000b800000 */
[----:B------:R-:W1:Y:S02]  /*0100*/  LDC.64 R2, c[0x0][0x888] ;  /* 0x00022200ff027b82 */ /* 0x000e640000000a00 */
[----:B-1----:R1:W5:Y:S01]  /*0110*/  LDG.E R49, desc[UR46][R2.64] ;  /* 0x0000002e02317981 */ /* 0x002362000c1e1900 */
[----:B------:R-:W-:Y:S01]  /*0120*/  HFMA2 R96, -RZ, RZ, 0, 5.9604644775390625e-08 ;  /* 0x00000001ff607431 */ /* 0x000fe200000001ff */
[----:B------:R-:W-:Y:S05]  /*0130*/  BRA `(.L_x_0) ;  /* 0x00000000000c7947 */ /* 0x000fea0003800000 */
.L_x_1:
[----:B------:R-:W1:Y:S01]  /*0140*/  LDCU UR6, c[0x0][0x880] ;  /* 0x00011000ff0677ac */ /* 0x000e620008000800 */
[----:B------:R-:W-:Y:S01]  /*0150*/  HFMA2 R96, -RZ, RZ, 0, 5.9604644775390625e-08 ;  /* 0x00000001ff607431 */ /* 0x000fe200000001ff */
[----:B-1----:R-:W-:-:S07]  /*0160*/  MOV R49, UR6 ;  /* 0x0000000600317c02 */ /* 0x002fce0008000f00 */
.L_x_0:
[----:B------:R-:W2:Y:S02]  /*0170*/  LDCU.64 UR6, c[0x0][0x8b0] ;  /* 0x00011600ff0677ac */ /* 0x000ea40008000a00 */
[----:B--2---:R-:W-:-:S04]  /*0180*/  UISETP.NE.U32.AND UP0, UPT, UR6, URZ, UPT ;  /* 0x000000ff0600728c */ /* 0x004fc8000bf05070 */
[----:B------:R-:W-:-:S09]  /*0190*/  UISETP.NE.AND.EX UP0, UPT, UR7, URZ, UPT, UP0 ;  /* 0x000000ff0700728c */ /* 0x000fd2000bf05300 */
[----:B------:R-:W-:Y:S05]  /*01a0*/  BRA.U UP0, `(.L_x_2) ;  /* 0x0000000100247547 */ /* 0x000fea000b800000 */
[----:B------:R-:W2:Y:S02]  /*01b0*/  LDCU.64 UR6, c[0x0][0x8a8] ;  /* 0x00011500ff0677ac */ /* 0x000ea40008000a00 */
[----:B--2---:R-:W-:-:S04]  /*01c0*/  UISETP.NE.U32.AND UP0, UPT, UR6, URZ, UPT ;  /* 0x000000ff0600728c */ /* 0x004fc8000bf05070 */
[----:B------:R-:W-:-:S09]  /*01d0*/  UISETP.NE.AND.EX UP0, UPT, UR7, URZ, UPT, UP0 ;  /* 0x000000ff0700728c */ /* 0x000fd2000bf05300 */
[----:B------:R-:W-:Y:S05]  /*01e0*/  BRA.U !UP0, `(.L_x_3) ;  /* 0x00000001080c7547 */ /* 0x000fea000b800000 */
[----:B-1----:R-:W1:Y:S02]  /*01f0*/  LDC.64 R2, c[0x0][0x8a8] ;  /* 0x00022a00ff027b82 */ /* 0x002e640000000a00 */
[----:B-1----:R2:W5:Y:S01]  /*0200*/  LDG.E R47, desc[UR46][R2.64] ;  /* 0x0000002e022f7981 */ /* 0x002562000c1e1900 */
[----:B------:R-:W-:Y:S05]  /*0210*/  BRA `(.L_x_2) ;  /* 0x0000000000087947 */ /* 0x000fea0003800000 */
.L_x_3:
[----:B------:R-:W2:Y:S02]  /*0220*/  LDCU UR6, c[0x0][0x8a0] ;  /* 0x00011400ff0677ac */ /* 0x000ea40008000800 */
[----:B--2---:R-:W-:Y:S02]  /*0230*/  MOV R47, UR6 ;  /* 0x00000006002f7c02 */ /* 0x004fe40008000f00 */
.L_x_2:
[----:B------:R-:W-:Y:S01]  /*0240*/  IMAD.U32 R0, RZ, RZ, UR8 ;  /* 0x00000008ff007e24 */ /* 0x000fe2000f8e00ff */
[----:B------:R-:W-:Y:S04]  /*0250*/  BSSY.RECONVERGENT B0, `(.L_x_4) ;  /* 0x000000c000007945 */ /* 0x000fe80003800200 */
[C---:B------:R-:W-:Y:S02]  /*0260*/  ISETP.NE.OR P1, PT, R0.reuse, 0x1, !P5 ;  /* 0x000000010000780c */ /* 0x040fe40006f25670 */
[----:B------:R-:W-:-:S11]  /*0270*/  ISETP.NE.OR P0, PT, R0, 0x3, !P5 ;  /* 0x000000030000780c */ /* 0x000fd60006f05670 */
[----:B------:R-:W-:Y:S05]  /*0280*/  @P1 BRA `(.L_x_5) ;  /* 0x0000000000201947 */ /* 0x000fea0003800000 */
[----:B------:R-:W3:Y:S02]  /*0290*/  LDCU.64 UR6, c[0x0][0x348] ;  /* 0x00006900ff0677ac */ /* 0x000ee40008000a00 */
[----:B---3--:R-:W-:Y:S02]  /*02a0*/  UIADD3 UR10, UP1, UPT, UR6, 0x80, URZ ;  /* 0x00000080060a7890 */ /* 0x008fe4000ff3e0ff */
[----:B------:R-:W-:Y:S02]  /*02b0*/  UIADD3 UR6, UP0, UPT, UR6, 0x180, URZ ;  /* 0x0000018006067890 */ /* 0x000fe4000ff1e0ff */
[----:B------:R-:W-:Y:S02]  /*02c0*/  UIADD3.X UR11, UPT, UPT, URZ, UR7, URZ, UP1, !UPT ;  /* 0x00000007ff0b7290 */ /* 0x000fe40008ffe4ff */
[----:B------:R-:W-:-:S07]  /*02d0*/  UIADD3.X UR7, UPT, UPT, URZ, UR7, URZ, UP0, !UPT ;  /* 0x00000007ff077290 */ /* 0x000fce00087fe4ff */
[----:B------:R3:W-:Y:S02]  /*02e0*/  UTMACCTL.PF [UR10] ;  /* 0x000000000a0079b9 */ /* 0x0007e40008040000 */
[----:B------:R3:W-:Y:S02]  /*02f0*/  UTMACCTL.PF [UR6] ;  /* 0x00000000060079b9 */ /* 0x0007e40008040000 */
[----:B---3--:R-:W-:Y:S01]  /*0300*/  NOP ;  /* 0x0000000000007918 */ /* 0x008fe20000000000 */
.L_x_5:
[----:B------:R-:W-:Y:S05]  /*0310*/  BSYNC.RECONVERGENT B0 ;  /* 0x0000000000007941 */ /* 0x000fea0003800200 */
.L_x_4:
[----:B------:R-:W-:Y:S04]  /*0320*/  BSSY.RECONVERGENT B0, `(.L_x_6) ;  /* 0x000000a000007945 */ /* 0x000fe80003800200 */
        /* <DEDUP_REMOVED lines=9> */
.L_x_7:
[----:B------:R-:W-:Y:S05]  /*03c0*/  BSYNC.RECONVERGENT B0 ;  /* 0x0000000000007941 */ /* 0x000fea0003800200 */
.L_x_6:
[----:B------:R-:W3:Y:S01]  /*03d0*/  LDCU.64 UR6, c[0x0][0x888] ;  /* 0x00011100ff0677ac */ /* 0x000ee20008000a00 */
[----:B------:R-:W-:Y:S02]  /*03e0*/  UISETP.EQ.U32.AND UP1, UPT, UR4, URZ, UPT ;  /* 0x000000ff0400728c */ /* 0x000fe4000bf22070 */
[----:B------:R-:W-:Y:S02]  /*03f0*/  UPLOP3.LUT UP2, UPT, UPT, UPT, UPT, 0x80, 0x8 ;  /* 0x000000000008789c */ /* 0x000fe40003f4f070 */
[----:B---3--:R-:W-:-:S04]  /*0400*/  UISETP.NE.U32.AND UP0, UPT, UR6, URZ, UPT ;  /* 0x000000ff0600728c */ /* 0x008fc8000bf05070 */
[----:B------:R-:W-:-:S04]  /*0410*/  UISETP.NE.AND.EX UP0, UPT, UR7, URZ, UPT, UP0 ;  /* 0x000000ff0700728c */ /* 0x000fc8000bf05300 */
[----:B------:R-:W-:-:S04]  /*0420*/  UISETP.EQ.OR.EX UP3, UPT, UR5, URZ, !UP0, UP1 ;  /* 0x000000ff0500728c */ /* 0x000fc8000c762710 */
[----:B------:R-:W-:-:S05]  /*0430*/  UP2UR UR50, UPR, URZ, 0x8 ;  /* 0x00000008ff327883 */ /* 0x000fca0008000000 */
[----:B------:R-:W-:Y:S07]  /*0440*/  BRA.U !UP3, `(.L_x_8) ;  /* 0x000000010b207547 */ /* 0x000fee000b800000 */
[----:B------:R-:W-:Y:S01]  /*0450*/  UISETP.NE.U32.AND UP2, UPT, UR4, URZ, UPT ;  /* 0x000000ff0400728c */ /* 0x000fe2000bf45070 */
[----:B-----5:R-:W-:Y:S01]  /*0460*/  FSETP.NEU.AND P0, PT, R49, RZ, PT ;  /* 0x000000ff3100720b */ /* 0x020fe20003f0d000 */
[----:B------:R-:W-:Y:S02]  /*0470*/  USEL UR4, URZ, 0xffffffff, UP0 ;  /* 0xffffffffff047887 */ /* 0x000fe40008000000 */
[----:B------:R-:W-:-:S10]  /*0480*/  UISETP.NE.AND.EX UP2, UPT, UR5, URZ, UPT, UP2 ;  /* 0x000000ff0500728c */ /* 0x000fd4000bf45320 */
[----:B------:R-:W-:Y:S01]  /*0490*/  VOTEU.ANY UP1, P0 ;  /* 0x0000000000ff7886 */ /* 0x000fe20000020100 */
[----:B------:R-:W-:-:S04]  /*04a0*/  @!UP2 USEL UR4, URZ, 0xffffffff, UP1 ;  /* 0xffffffffff04a887 */ /* 0x000fc80008800000 */
[----:B------:R-:W-:-:S04]  /*04b0*/  ULOP3.LUT UR4, UR4, 0x1, URZ, 0xc0, !UPT ;  /* 0x0000000104047892 */ /* 0x000fc8000f8ec0ff */
[----:B------:R-:W-:-:S11]  /*04c0*/  UISETP.NE.U32.AND UP2, UPT, UR4, 0x1, UPT ;  /* 0x000000010400788c */ /* 0x000fd6000bf45070 */
.L_x_8:
[----:B-12---:R-:W1:Y:S01]  /*04d0*/  SHFL.IDX PT, R2, R101, RZ, 0x1f ;  /* 0x00001fff65027589 */ /* 0x006e6200000e0000 */
[----:B------:R-:W-:-:S04]  /*04e0*/  UISETP.NE.AND UP1, UPT, UR8, 0x2, UPT ;  /* 0x000000020800788c */ /* 0x000fc8000bf25270 */
[----:B------:R-:W-:Y:S01]  /*04f0*/  USEL UR6, URZ, 0x1, UP1 ;  /* 0x00000001ff067887 */ /* 0x000fe20008800000 */
[----:B-1----:R-:W-:-:S13]  /*0500*/  ISETP.NE.AND P0, PT, R2, RZ, PT ;  /* 0x000000ff0200720c */ /* 0x002fda0003f05270 */
[----:B------:R-:W-:Y:S05]  /*0510*/  @P0 BRA `(.L_x_9) ;  /* 0x0000000000500947 */ /* 0x000fea0003800000 */
[----:B------:R-:W1:Y:S01]  /*0520*/  S2UR UR5, SR_CgaCtaId ;  /* 0x00000000000579c3 */ /* 0x000e620000008800 */
[----:B------:R-:W-:Y:S01]  /*0530*/  UMOV UR7, 0x400 ;  /* 0x0000040000077882 */ /* 0x000fe20000000000 */
[----:B------:R-:W-:Y:S01]  /*0540*/  UMOV UR4, 0x1 ;  /* 0x0000000100047882 */ /* 0x000fe20000000000 */
[----:B------:R-:W-:Y:S01]  /*0550*/  ELECT P0, URZ, PT ;  /* 0x0000000000ff782f */ /* 0x000fe20003800000 */
[----:B------:R-:W-:-:S04]  /*0560*/  UIADD3 UR10, UPT, UPT, -UR4, 0x100000, URZ ;  /* 0x00100000040a7890 */ /* 0x000fc8000fffe1ff */
[----:B------:R-:W-:Y:S02]  /*0570*/  USHF.L.U32 UR11, UR10, 0xb, URZ ;  /* 0x0000000b0a0b7899 */ /* 0x000fe400080006ff */
[----:B------:R-:W-:Y:S02]  /*0580*/  USHF.L.U32 UR10, UR10, 0x1, URZ ;  /* 0x000000010a0a7899 */ /* 0x000fe400080006ff */
[----:B-1----:R-:W-:Y:S01]  /*0590*/  ULEA UR5, UR5, UR7, 0x18 ;  /* 0x0000000705057291 */ /* 0x002fe2000f8ec0ff */
[----:B------:R-:W1:Y:S11]  /*05a0*/  FENCE.VIEW.ASYNC.S ;  /* 0x00000000000073c6 */ /* 0x000e760000000000 */
[----:B-1----:R1:W2:Y:S01]  /*05b0*/  SYNCS.EXCH.64 URZ, [UR5], UR10 ;  /* 0x0000000a05ff75b2 */ /* 0x0022a20008000100 */
[----:B------:R1:W3:Y:S01]  /*05c0*/  SYNCS.EXCH.64 URZ, [UR5+0x28], UR10 ;  /* 0x0000280a05ff75b2 */ /* 0x0002e20008000100 */
[----:B------:R1:W4:Y:S01]  /*05d0*/  SYNCS.EXCH.64 URZ, [UR5+0x8], UR10 ;  /* 0x0000080a05ff75b2 */ /* 0x0003220008000100 */
[----:B------:R1:W1:Y:S01]  /*05e0*/  SYNCS.EXCH.64 URZ, [UR5+0x30], UR10 ;  /* 0x0000300a05ff75b2 */ /* 0x0002620008000100 */
[----:B------:R1:W1:Y:S01]  /*05f0*/  SYNCS.EXCH.64 URZ, [UR5+0x10], UR10 ;  /* 0x0000100a05ff75b2 */ /* 0x0002620008000100 */
[----:B------:R1:W1:Y:S01]  /*0600*/  SYNCS.EXCH.64 URZ, [UR5+0x38], UR10 ;  /* 0x0000380a05ff75b2 */ /* 0x0002620008000100 */
[----:B------:R1:W1:Y:S01]  /*0610*/  SYNCS.EXCH.64 URZ, [UR5+0x18], UR10 ;  /* 0x0000180a05ff75b2 */ /* 0x0002620008000100 */
[----:B------:R1:W1:Y:S01]  /*0620*/  SYNCS.EXCH.64 URZ, [UR5+0x40], UR10 ;  /* 0x0000400a05ff75b2 */ /* 0x0002620008000100 */
[----:B------:R1:W1:Y:S01]  /*0630*/  SYNCS.EXCH.64 URZ, [UR5+0x20], UR10 ;  /* 0x0000200a05ff75b2 */ /* 0x0002620008000100 */
[----:B------:R1:W1:Y:S01]  /*0640*/  SYNCS.EXCH.64 URZ, [UR5+0x48], UR10 ;  /* 0x0000480a05ff75b2 */ /* 0x0002620008000100 */
[----:B------:R-:W-:Y:S01]  /*0650*/  NOP ;  /* 0x0000000000007918 */ /* 0x000fe20000000000 */
.L_x_9:
[----:B------:R-:W2:Y:S01]  /*0660*/  SHFL.IDX PT, R2, R101, RZ, 0x1f ;  /* 0x00001fff65027589 */ /* 0x000ea200000e0000 */
[----:B------:R-:W-:Y:S01]  /*0670*/  NOP ;  /* 0x0000000000007918 */ /* 0x000fe20000000000 */
[----:B--2---:R-:W-:-:S13]  /*0680*/  ISETP.NE.AND P0, PT, R2, 0x1, PT ;  /* 0x000000010200780c */ /* 0x004fda0003f05270 */
[----:B------:R-:W-:Y:S05]  /*0690*/  @P0 BRA `(.L_x_10) ;  /* 0x0000000000580947 */ /* 0x000fea0003800000 */
[----:B------:R-:W2:Y:S01]  /*06a0*/  S2UR UR7, SR_CgaCtaId ;  /* 0x00000000000779c3 */ /* 0x000ea20000008800 */
[----:B------:R-:W-:Y:S01]  /*06b0*/  UMOV UR9, 0x400 ;  /* 0x0000040000097882 */ /* 0x000fe20000000000 */
[----:B-1----:R-:W-:Y:S01]  /*06c0*/  UMOV UR5, 0x20 ;  /* 0x0000002000057882 */ /* 0x002fe20000000000 */
[----:B------:R-:W-:Y:S01]  /*06d0*/  UMOV UR4, 0x80 ;  /* 0x0000008000047882 */ /* 0x000fe20000000000 */
[----:B------:R-:W-:-:S04]  /*06e0*/  UIADD3 UR10, UPT, UPT, -UR5, 0x100000, URZ ;  /* 0x00100000050a7890 */ /* 0x000fc8000fffe1ff */
[----:B------:R-:W-:Y:S02]  /*06f0*/  USHF.L.U32 UR11, UR10, 0xb, URZ ;  /* 0x0000000b0a0b7899 */ /* 0x000fe400080006ff */
[----:B------:R-:W-:Y:S02]  /*0700*/  USHF.L.U32 UR10, UR10, 0x1, URZ ;  /* 0x000000010a0a7899 */ /* 0x000fe400080006ff */
[----:B------:R-:W-:-:S04]  /*0710*/  UIADD3 UR4, UPT, UPT, -UR4, 0x100000, URZ ;  /* 0x0010000004047890 */ /* 0x000fc8000fffe1ff */
[----:B------:R-:W-:Y:S02]  /*0720*/  USHF.L.U32 UR5, UR4, 0xb, URZ ;  /* 0x0000000b04057899 */ /* 0x000fe400080006ff */
[----:B------:R-:W-:Y:S01]  /*0730*/  USHF.L.U32 UR4, UR4, 0x1, URZ ;  /* 0x0000000104047899 */ /* 0x000fe200080006ff */
[----:B------:R-:W-:Y:S01]  /*0740*/  ELECT P0, URZ, PT ;  /* 0x0000000000ff782f */ /* 0x000fe20003800000 */
[----:B--2---:R-:W-:Y:S01]  /*0750*/  ULEA UR7, UR7, UR9, 0x18 ;  /* 0x0000000907077291 */ /* 0x004fe2000f8ec0ff */
[----:B------:R-:W1:Y:S11]  /*0760*/  FENCE.VIEW.ASYNC.S ;  /* 0x00000000000073c6 */ /* 0x000e760000000000 */
[----:B-1----:R2:W1:Y:S01]  /*0770*/  SYNCS.EXCH.64 URZ, [UR7+0x50], UR10 ;  /* 0x0000500a07ff75b2 */ /* 0x0024620008000100 */
[----:B------:R2:W1:Y:S01]  /*0780*/  SYNCS.EXCH.64 URZ, [UR7+0x70], UR4 ;  /* 0x0000700407ff75b2 */ /* 0x0004620008000100 */
[----:B------:R2:W1:Y:S01]  /*0790*/  SYNCS.EXCH.64 URZ, [UR7+0x58], UR10 ;  /* 0x0000580a07ff75b2 */ /* 0x0004620008000100 */
[----:B------:R2:W1:Y:S01]  /*07a0*/  SYNCS.EXCH.64 URZ, [UR7+0x78], UR4 ;  /* 0x0000780407ff75b2 */ /* 0x0004620008000100 */
[----:B------:R2:W1:Y:S01]  /*07b0*/  SYNCS.EXCH.64 URZ, [UR7+0x60], UR10 ;  /* 0x0000600a07ff75b2 */ /* 0x0004620008000100 */
[----:B------:R2:W1:Y:S01]  /*07c0*/  SYNCS.EXCH.64 URZ, [UR7+0x80], UR4 ;  /* 0x0000800407ff75b2 */ /* 0x0004620008000100 */
[----:B------:R2:W1:Y:S01]  /*07d0*/  SYNCS.EXCH.64 URZ, [UR7+0x68], UR10 ;  /* 0x0000680a07ff75b2 */ /* 0x0004620008000100 */
[----:B------:R2:W1:Y:S02]  /*07e0*/  SYNCS.EXCH.64 URZ, [UR7+0x88], UR4 ;  /* 0x0000880407ff75b2 */ /* 0x0004640008000100 */
[----:B--2---:R-:W-:Y:S01]  /*07f0*/  NOP ;  /* 0x0000000000007918 */ /* 0x004fe20000000000 */
.L_x_10:
[----:B------:R-:W2:Y:S01]  /*0800*/  SHFL.IDX PT, R2, R101, RZ, 0x1f ;  /* 0x00001fff65027589 */ /* 0x000ea200000e0000 */
[----:B------:R-:W-:Y:S01]  /*0810*/  NOP ;  /* 0x0000000000007918 */ /* 0x000fe20000000000 */
[----:B--2---:R-:W-:-:S13]  /*0820*/  ISETP.NE.AND P0, PT, R2, 0x3, PT ;  /* 0x000000030200780c */ /* 0x004fda0003f05270 */
[----:B------:R-:W-:Y:S05]  /*0830*/  @P0 BRA `(.L_x_11) ;  /* 0x0000000000300947 */ /* 0x000fea0003800000 */
[----:B-1----:R-:W1:Y:S01]  /*0840*/  S2UR UR5, SR_CgaCtaId ;  /* 0x00000000000579c3 */ /* 0x002e620000008800 */
        /* <DEDUP_REMOVED lines=8> */
[----:B-1----:R2:W1:Y:S01]  /*08d0*/  SYNCS.EXCH.64 URZ, [UR5+0x90], UR10 ;  /* 0x0000900a05ff75b2 */ /* 0x0024620008000100 */
[----:B------:R2:W1:Y:S02]  /*08e0*/  SYNCS.EXCH.64 URZ, [UR5+0x98], UR10 ;  /* 0x0000980a05ff75b2 */ /* 0x0004640008000100 */
[----:B--2---:R-:W-:Y:S01]  /*08f0*/  NOP ;  /* 0x0000000000007918 */ /* 0x004fe20000000000 */
.L_x_11:
[----:B------:R-:W2:Y:S01]  /*0900*/  SHFL.IDX PT, R2, R101, RZ, 0x1f ;  /* 0x00001fff65027589 */ /* 0x000ea200000e0000 */
[----:B------:R-:W-:Y:S01]  /*0910*/  NOP ;  /* 0x0000000000007918 */ /* 0x000fe20000000000 */
[----:B--2---:R-:W-:-:S13]  /*0920*/  ISETP.NE.AND P0, PT, R2, 0x4, PT ;  /* 0x000000040200780c */ /* 0x004fda0003f05270 */
[----:B------:R-:W-:Y:S05]  /*0930*/  @P0 BRA `(.L_x_12) ;  /* 0x00000000004c0947 */ /* 0x000fea0003800000 */
[----:B-1----:R-:W1:Y:S01]  /*0940*/  S2UR UR5, SR_CgaCtaId ;  /* 0x00000000000579c3 */ /* 0x002e620000008800 */
[----:B------:R-:W-:Y:S01]  /*0950*/  UMOV UR9, 0x100 ;  /* 0x0000010000097882 */ /* 0x000fe20000000000 */
[----:B------:R-:W-:Y:S01]  /*0960*/  UMOV UR7, 0x400 ;  /* 0x0000040000077882 */ /* 0x000fe20000000000 */
[----:B------:R-:W-:Y:S01]  /*0970*/  USEL UR9, UR9, 0xe0, UP2 ;  /* 0x000000e009097887 */ /* 0x000fe20009000000 */
[----:B------:R-:W-:Y:S01]  /*0980*/  UMOV UR4, 0x1 ;  /* 0x0000000100047882 */ /* 0x000fe20000000000 */
[----:B------:R-:W-:Y:S01]  /*0990*/  ELECT P0, URZ, PT ;  /* 0x0000000000ff782f */ /* 0x000fe20003800000 */
[----:B------:R-:W-:-:S04]  /*09a0*/  UIADD3 UR10, UPT, UPT, -UR4, 0x100000, URZ ;  /* 0x00100000040a7890 */ /* 0x000fc8000fffe1ff */
[----:B------:R-:W-:Y:S02]  /*09b0*/  USHF.L.U32 UR11, UR10, 0xb, URZ ;  /* 0x0000000b0a0b7899 */ /* 0x000fe400080006ff */
[----:B------:R-:W-:Y:S02]  /*09c0*/  USHF.L.U32 UR10, UR10, 0x1, URZ ;  /* 0x000000010a0a7899 */ /* 0x000fe400080006ff */
[----:B------:R-:W-:-:S04]  /*09d0*/  UIADD3 UR12, UPT, UPT, -UR9, 0x100000, URZ ;  /* 0x00100000090c7890 */ /* 0x000fc8000fffe1ff */
[----:B------:R-:W-:Y:S02]  /*09e0*/  USHF.L.U32 UR13, UR12, 0xb, URZ ;  /* 0x0000000b0c0d7899 */ /* 0x000fe400080006ff */
[----:B------:R-:W-:Y:S02]  /*09f0*/  USHF.L.U32 UR12, UR12, 0x1, URZ ;  /* 0x000000010c0c7899 */ /* 0x000fe400080006ff */
[----:B-1----:R-:W-:Y:S01]  /*0a00*/  ULEA UR5, UR5, UR7, 0x18 ;  /* 0x0000000705057291 */ /* 0x002fe2000f8ec0ff */
[----:B------:R-:W1:Y:S11]  /*0a10*/  FENCE.VIEW.ASYNC.S ;  /* 0x00000000000073c6 */ /* 0x000e760000000000 */
[----:B-1----:R2:W1:Y:S01]  /*0a20*/  SYNCS.EXCH.64 URZ, [UR5+0xa0], UR10 ;  /* 0x0000a00a05ff75b2 */ /* 0x0024620008000100 */
[----:B------:R2:W1:Y:S01]  /*0a30*/  SYNCS.EXCH.64 URZ, [UR5+0xb0], UR12 ;  /* 0x0000b00c05ff75b2 */ /* 0x0004620008000100 */
[----:B------:R2:W1:Y:S01]  /*0a40*/  SYNCS.EXCH.64 URZ, [UR5+0xa8], UR10 ;  /* 0x0000a80a05ff75b2 */ /* 0x0004620008000100 */
[----:B------:R2:W1:Y:S02]  /*0a50*/  SYNCS.EXCH.64 URZ, [UR5+0xb8], UR12 ;  /* 0x0000b80c05ff75b2 */ /* 0x0004640008000100 */
[----:B--2---:R-:W-:Y:S01]  /*0a60*/  NOP ;  /* 0x0000000000007918 */ /* 0x004fe20000000000 */
.L_x_12:
        /* <DEDUP_REMOVED lines=26> */
.L_x_13:
        /* <DEDUP_REMOVED lines=18> */
.L_x_14:
[----:B-1----:R-:W1:Y:S01]  /*0d30*/  S2UR UR5, SR_CTAID.X ;  /* 0x00000000000579c3 */ /* 0x002e620000002500 */
[----:B------:R-:W-:-:S05]  /*0d40*/  CS2R.32 R95, SR_CgaSize ;  /* 0x00000000005f7805 */ /* 0x000fca0000008a00 */
[----:B------:R-:W-:-:S05]  /*0d50*/  IMAD R95, R95, -0xa0, RZ ;  /* 0xffffff605f5f7824 */ /* 0x000fca00078e02ff */
[----:B------:R-:W-:-:S14]  /*0d60*/  R2UR UR9, R95 ;  /* 0x000000005f0972ca */ /* 0x000fdc00000e0000 */
[----:B------:R-:W2:Y:S01]  /*0d70*/  LDCU UR9, c[0x0][UR9+0x2b0] ;  /* 0x00005600090977ac */ /* 0x000ea20008000800 */
[----:B------:R-:W-:Y:S01]  /*0d80*/  NOP ;  /* 0x0000000000007918 */ /* 0x000fe20000000000 */
[----:B------:R-:W-:-:S05]  /*0d90*/  CS2R.32 R95, SR_CgaSize ;  /* 0x00000000005f7805 */ /* 0x000fca0000008a00 */
[----:B------:R-:W-:-:S05]  /*0da0*/  IMAD R95, R95, -0xa0, RZ ;  /* 0xffffff605f5f7824 */ /* 0x000fca00078e02ff */
[----:B------:R-:W-:-:S14]  /*0db0*/  R2UR UR7, R95 ;  /* 0x000000005f0772ca */ /* 0x000fdc00000e0000 */
[----:B------:R-:W3:Y:S01]  /*0dc0*/  LDCU UR7, c[0x0][UR7+0x2b4] ;  /* 0x00005680070777ac */ /* 0x000ee20008000800 */
[----:B------:R-:W4:Y:S08]  /*0dd0*/  S2UR UR4, SR_CTAID.Y ;  /* 0x00000000000479c3 */ /* 0x000f300000002600 */
[----:B------:R-:W3:Y:S01]  /*0de0*/  LDC R10, c[0x0][0xb24] ;  /* 0x0002c900ff0a7b82 */ /* 0x000ee20000000800 */
[----:B-1----:R-:W-:-:S02]  /*0df0*/  I2FP.F32.U32 R95, UR5 ;  /* 0x00000005005f7c45 */ /* 0x002fc40008201000 */
[----:B------:R-:W-:-:S05]  /*0e00*/  CS2R.32 R3, SR_CgaSize ;  /* 0x0000000000037805 */ /* 0x000fca0000008a00 */
[----:B------:R-:W-:-:S06]  /*0e10*/  IMAD R3, R3, -0xa0, RZ ;  /* 0xffffff6003037824 */ /* 0x000fcc00078e02ff */
[----:B------:R-:W1:Y:S01]  /*0e20*/  LDC R3, c[0x0][R3+0x2a0] ;  /* 0x0000a80003037b82 */ /* 0x000e620000000800 */
[----:B------:R-:W-:Y:S01]  /*0e30*/  MOV R15, UR5 ;  /* 0x00000005000f7c02 */ /* 0x000fe20008000f00 */
[----:B--2---:R-:W-:Y:S01]  /*0e40*/  FMUL R95, R95, UR9 ;  /* 0x000000095f5f7c20 */ /* 0x004fe20008400000 */
[----:B----4-:R-:W-:Y:S02]  /*0e50*/  I2FP.F32.U32 R94, UR4 ;  /* 0x00000004005e7c45 */ /* 0x010fe40008201000 */
[----:B------:R-:W-:-:S05]  /*0e60*/  CS2R.32 R2, SR_CgaSize ;  /* 0x0000000000027805 */ /* 0x000fca0000008a00 */
[----:B------:R-:W-:-:S06]  /*0e70*/  IMAD R2, R2, -0xa0, RZ ;  /* 0xffffff6002027824 */ /* 0x000fcc00078e02ff */
[----:B------:R-:W2:Y:S01]  /*0e80*/  LDC R2, c[0x0][R2+0x2a4] ;  /* 0x0000a90002027b82 */ /* 0x000ea20000000800 */
[----:B------:R-:W-:Y:S01]  /*0e90*/  MOV R14, UR4 ;  /* 0x00000004000e7c02 */ /* 0x000fe20008000f00 */
[----:B------:R-:W4:Y:S01]  /*0ea0*/  F2I.U32.TRUNC.NTZ R95, R95 ;  /* 0x0000005f005f7305 */ /* 0x000f22000020f000 */
[----:B---3--:R-:W-:-:S05]  /*0eb0*/  FMUL R94, R94, UR7 ;  /* 0x000000075e5e7c20 */ /* 0x008fca0008400000 */
[----:B------:R-:W-:Y:S01]  /*0ec0*/  BAR.SYNC.DEFER_BLOCKING 0x0 ;  /* 0x0000000000007b1d */ /* 0x000fe20000010000 */
[----:B------:R-:W-:-:S05]  /*0ed0*/  ISETP.GE.AND P0, PT, R10, 0x1, PT ;  /* 0x000000010a00780c */ /* 0x000fca0003f06270 */
[----:B------:R-:W3:Y:S02]  /*0ee0*/  F2I.U32.TRUNC.NTZ R94, R94 ;  /* 0x0000005e005e7305 */ /* 0x000ee4000020f000 */
[----:B------:R-:W2:Y:S01]  /*0ef0*/  S2UR UR36, SR_CTAID.Z ;  /* 0x00000000002479c3 */ /* 0x000ea20000002700 */
[----:B----4-:R-:W-:-:S05]  /*0f00*/  IADD3 R95, PT, PT, -R95, RZ, RZ ;  /* 0x000000ff5f5f7210 */ /* 0x010fca0007ffe1ff */
[----:B-1----:R-:W-:Y:S01]  /*0f10*/  IMAD R95, R3, R95, UR5 ;  /* 0x00000005035f7e24 */ /* 0x002fe2000f8e025f */
[----:B---3--:R-:W-:-:S05]  /*0f20*/  IADD3 R94, PT, PT, -R94, RZ, RZ ;  /* 0x000000ff5e5e7210 */ /* 0x008fca0007ffe1ff */
[----:B--2---:R-:W-:Y:S01]  /*0f30*/  IMAD R94, R2, R94, UR4 ;  /* 0x00000004025e7e24 */ /* 0x004fe2000f8e025e */
[----:B------:R-:W-:Y:S06]  /*0f40*/  @!P0 BRA `(.L_x_15) ;  /* 0x0000000000b88947 */ /* 0x000fec0003800000 */
[----:B------:R-:W1:Y:S01]  /*0f50*/  LDC.64 R4, c[0x0][0xb18] ;  /* 0x0002c600ff047b82 */ /* 0x000e620000000a00 */
[----:B------:R-:W-:-:S07]  /*0f60*/  ISETP.NE.AND P0, PT, R10, 0x1, PT ;  /* 0x000000010a00780c */ /* 0x000fce0003f05270 */
[----:B------:R-:W2:Y:S08]  /*0f70*/  LDC R9, c[0x0][0xb0c] ;  /* 0x0002c300ff097b82 */ /* 0x000eb00000000800 */
[----:B------:R-:W3:Y:S08]  /*0f80*/  LDC R12, c[0x0][0x370] ;  /* 0x0000dc00ff0c7b82 */ /* 0x000ef00000000800 */
[----:B------:R-:W4:Y:S01]  /*0f90*/  LDC R11, c[0x0][0x374] ;  /* 0x0000dd00ff0b7b82 */ /* 0x000f220000000800 */
[----:B-1----:R-:W-:-:S07]  /*0fa0*/  ISETP.NE.AND P1, PT, R4, 0x1, PT ;  /* 0x000000010400780c */ /* 0x002fce0003f25270 */
[----:B------:R-:W3:Y:S01]  /*0fb0*/  LDC.64 R6, c[0x0][0xb10] ;  /* 0x0002c400ff067b82 */ /* 0x000ee20000000a00 */
[----:B--2---:R-:W-:-:S07]  /*0fc0*/  ISETP.NE.AND P2, PT, R9, 0x1, PT ;  /* 0x000000010900780c */ /* 0x004fce0003f45270 */
[----:B------:R-:W1:Y:S08]  /*0fd0*/  LDC R8, c[0x0][0xb20] ;  /* 0x0002c800ff087b82 */ /* 0x000e700000000800 */
[----:B------:R-:W2:Y:S01]  /*0fe0*/  LDC.64 R2, c[0x0][0xb28] ;  /* 0x0002ca00ff027b82 */ /* 0x000ea20000000a00 */
[----:B----4-:R-:W-:-:S04]  /*0ff0*/  IMAD.HI.U32 R13, R11, R5, RZ ;  /* 0x000000050b0d7227 */ /* 0x010fc800078e00ff */
[----:B------:R-:W-:-:S04]  /*1000*/  IMAD.HI.U32 R5, R14, R5, RZ ;  /* 0x000000050e057227 */ /* 0x000fc800078e00ff */
[----:B---3--:R-:W-:-:S05]  /*1010*/  IMAD.HI.U32 R16, R12, R6, RZ ;  /* 0x000000060c107227 */ /* 0x008fca00078e00ff */
[-C--:B------:R-:W-:Y:S01]  /*1020*/  @P2 SHF.R.U32.HI R12, RZ, R7.reuse, R16 ;  /* 0x00000007ff0c2219 */ /* 0x080fe20000011610 */
[----:B------:R-:W-:Y:S01]  /*1030*/  IMAD.HI.U32 R16, R15, R6, RZ ;  /* 0x000000060f107227 */ /* 0x000fe200078e00ff */
[-C--:B-1----:R-:W-:Y:S02]  /*1040*/  @P1 SHF.R.U32.HI R11, RZ, R8.reuse, R13 ;  /* 0x00000008ff0b1219 */ /* 0x082fe4000001160d */
[----:B------:R-:W-:Y:S02]  /*1050*/  SHF.R.U32.HI R5, RZ, R8, R5 ;  /* 0x00000008ff057219 */ /* 0x000fe40000011605 */
[----:B------:R-:W-:Y:S02]  /*1060*/  SHF.R.U32.HI R16, RZ, R7, R16 ;  /* 0x00000007ff107219 */ /* 0x000fe40000011610 */
[----:B------:R-:W-:Y:S01]  /*1070*/  SEL R5, R14, R5, !P1 ;  /* 0x000000050e057207 */ /* 0x000fe20004800000 */
[----:B--2---:R-:W-:Y:S01]  /*1080*/  IMAD.HI.U32 R13, R11, R2, RZ ;  /* 0x000000020b0d7227 */ /* 0x004fe200078e00ff */
[----:B------:R-:W-:-:S03]  /*1090*/  SEL R16, R15, R16, !P2 ;  /* 0x000000100f107207 */ /* 0x000fc60005000000 */
[----:B------:R-:W-:Y:S01]  /*10a0*/  IMAD.HI.U32 R6, R12, R2, RZ ;  /* 0x000000020c067227 */ /* 0x000fe200078e00ff */
[----:B------:R-:W-:-:S04]  /*10b0*/  @P0 SHF.R.U32.HI R11, RZ, R3, R13 ;  /* 0x00000003ff0b0219 */ /* 0x000fc8000001160d */
[----:B------:R-:W-:Y:S01]  /*10c0*/  @P0 SHF.R.U32.HI R12, RZ, R3, R6 ;  /* 0x00000003ff0c0219 */ /* 0x000fe20000011606 */
[----:B------:R-:W-:-:S04]  /*10d0*/  IMAD R11, R11, R10, RZ ;  /* 0x0000000a0b0b7224 */ /* 0x000fc800078e02ff */
[----:B------:R-:W-:Y:S01]  /*10e0*/  IMAD R6, R12, R10, RZ ;  /* 0x0000000a0c067224 */ /* 0x000fe200078e02ff */
[----:B------:R-:W-:-:S04]  /*10f0*/  ISETP.GE.AND P1, PT, R5, R11, PT ;  /* 0x0000000b0500720c */ /* 0x000fc80003f26270 */
[----:B------:R-:W-:Y:S01]  /*1100*/  ISETP.GE.OR P1, PT, R16, R6, P1 ;  /* 0x000000061000720c */ /* 0x000fe20000f26670 */
[----:B------:R-:W-:-:S05]  /*1110*/  IMAD.HI.U32 R6, R5, R2, RZ ;  /* 0x0000000205067227 */ /* 0x000fca00078e00ff */
[----:B------:R-:W-:-:S04]  /*1120*/  SHF.R.U32.HI R6, RZ, R3, R6 ;  /* 0x00000003ff067219 */ /* 0x000fc80000011606 */
[----:B------:R-:W-:-:S03]  /*1130*/  SEL R6, R5, R6, !P0 ;  /* 0x0000000605067207 */ /* 0x000fc60004000000 */
[----:B------:R-:W-:Y:S01]  /*1140*/  @!P1 IMAD.HI.U32 R7, R16, R2, RZ ;  /* 0x0000000210079227 */ /* 0x000fe200078e00ff */
[----:B------:R-:W-:-:S04]  /*1150*/  IADD3 R2, PT, PT, -R6, RZ, RZ ;  /* 0x000000ff06027210 */ /* 0x000fc80007ffe1ff */
[----:B------:R-:W-:Y:S01]  /*1160*/  @!P1 SHF.R.U32.HI R3, RZ, R3, R7 ;  /* 0x00000003ff039219 */ /* 0x000fe20000011607 */
[----:B------:R-:W-:Y:S01]  /*1170*/  IMAD R2, R10, R2, R5 ;  /* 0x000000020a027224 */ /* 0x000fe200078e0205 */
[----:B------:R-:W-:Y:S02]  /*1180*/  IADD3 R7, PT, PT, -R5, RZ, RZ ;  /* 0x000000ff05077210 */ /* 0x000fe40007ffe1ff */
[----:B------:R-:W-:-:S03]  /*1190*/  @!P1 SEL R3, R16, R3, !P0 ;  /* 0x0000000310039207 */ /* 0x000fc60004000000 */
[----:B------:R-:W-:Y:S02]  /*11a0*/  IMAD R7, R4, R7, R14 ;  /* 0x0000000704077224 */ /* 0x000fe400078e020e */
[--C-:B------:R-:W-:Y:S02]  /*11b0*/  @!P1 IMAD.IADD R6, R6, 0x1, -R3.reuse ;  /* 0x0000000106069824 */ /* 0x100fe400078e0a03 */
[----:B------:R-:W-:Y:S01]  /*11c0*/  @!P1 IMAD R3, R2, R12, R3 ;  /* 0x0000000c02039224 */ /* 0x000fe200078e0203 */
[----:B------:R-:W-:Y:S01]  /*11d0*/  IADD3 R2, PT, PT, -R16, RZ, RZ ;  /* 0x000000ff10027210 */ /* 0x000fe20007ffe1ff */
[----:B------:R-:W-:Y:S02]  /*11e0*/  @!P1 IMAD R5, R6, R10, R16 ;  /* 0x0000000a06059224 */ /* 0x000fe400078e0210 */
[----:B------:R-:W-:Y:S02]  /*11f0*/  @!P1 IMAD.MOV.U32 R16, RZ, RZ, R3 ;  /* 0x000000ffff109224 */ /* 0x000fe400078e0003 */
[----:B------:R-:W-:-:S02]  /*1200*/  IMAD R2, R9, R2, R15 ;  /* 0x0000000209027224 */ /* 0x000fc400078e020f */
[----:B------:R-:W-:Y:S02]  /*1210*/  IMAD R14, R5, R4, R7 ;  /* 0x00000004050e7224 */ /* 0x000fe400078e0207 */
[----:B------:R-:W-:Y:S02]  /*1220*/  IMAD R15, R16, R9, R2 ;  /* 0x00000009100f7224 */ /* 0x000fe400078e0202 */
.L_x_15:
[----:B------:R-:W1:Y:S01]  /*1230*/  LDCU UR4, c[0x0][0xb30] ;  /* 0x00016600ff0477ac */ /* 0x000e620008000800 */
[----:B------:R-:W2:Y:S08]  /*1240*/  S2UR UR37, SR_CgaCtaId ;  /* 0x00000000002579c3 */ /* 0x000eb00000008800 */
[----:B------:R-:W3:Y:S01]  /*1250*/  LDC R40, c[0x0][0xb24] ;  /* 0x0002c900ff287b82 */ /* 0x000ee20000000800 */
[----:B-1----:R-:W-:-:S09]  /*1260*/  UISETP.NE.AND UP1, UPT, UR4, 0x1, UPT ;  /* 0x000000010400788c */ /* 0x002fd2000bf25270 */
[----:B--2---:R-:W-:Y:S05]  /*1270*/  BRA.U UP1, `(.L_x_16) ;  /* 0x0000000101407547 */ /* 0x004fea000b800000 */
[----:B------:R-:W1:Y:S08]  /*1280*/  LDC.64 R4, c[0x0][0xb10] ;  /* 0x0002c400ff047b82 */ /* 0x000e700000000a00 */
[----:B------:R-:W2:Y:S08]  /*1290*/  LDC.64 R2, c[0x0][0xb18] ;  /* 0x0002c600ff027b82 */ /* 0x000eb00000000a00 */
[----:B------:R-:W4:Y:S08]  /*12a0*/  LDC R6, c[0x0][0xb20] ;  /* 0x0002c800ff067b82 */ /* 0x000f300000000800 */
[----:B------:R-:W3:Y:S01]  /*12b0*/  LDC R7, c[0x0][0xb0c] ;  /* 0x0002c300ff077b82 */ /* 0x000ee20000000800 */
[----:B-1----:R-:W-:-:S05]  /*12c0*/  IMAD.HI.U32 R4, R15, R4, RZ ;  /* 0x000000040f047227 */ /* 0x002fca00078e00ff */
[----:B------:R-:W-:Y:S01]  /*12d0*/  SHF.R.U32.HI R4, RZ, R5, R4 ;  /* 0x00000005ff047219 */ /* 0x000fe20000011604 */
[----:B--2---:R-:W-:Y:S01]  /*12e0*/  IMAD.HI.U32 R3, R14, R3, RZ ;  /* 0x000000030e037227 */ /* 0x004fe200078e00ff */
[----:B------:R-:W-:-:S04]  /*12f0*/  ISETP.NE.AND P0, PT, R2, 0x1, PT ;  /* 0x000000010200780c */ /* 0x000fc80003f05270 */
[----:B----4-:R-:W-:-:S04]  /*1300*/  SHF.R.U32.HI R3, RZ, R6, R3 ;  /* 0x00000006ff037219 */ /* 0x010fc80000011603 */
[----:B------:R-:W-:Y:S02]  /*1310*/  SEL R3, R14, R3, !P0 ;  /* 0x000000030e037207 */ /* 0x000fe40004000000 */
[----:B---3--:R-:W-:-:S04]  /*1320*/  ISETP.NE.AND P1, PT, R7, 0x1, PT ;  /* 0x000000010700780c */ /* 0x008fc80003f25270 */
[----:B------:R-:W-:-:S05]  /*1330*/  SEL R4, R15, R4, !P1 ;  /* 0x000000040f047207 */ /* 0x000fca0004800000 */
[----:B------:R-:W-:Y:S02]  /*1340*/  IMAD.IADD R5, R3, 0x1, -R4 ;  /* 0x0000000103057824 */ /* 0x000fe400078e0a04 */
[----:B------:R-:W-:Y:S02]  /*1350*/  IMAD.IADD R3, R4, 0x1, -R3 ;  /* 0x0000000104037824 */ /* 0x000fe400078e0a03 */
[----:B------:R-:W-:Y:S02]  /*1360*/  IMAD R15, R5, R7, R15 ;  /* 0x00000007050f7224 */ /* 0x000fe400078e020f */
[----:B------:R-:W-:-:S07]  /*1370*/  IMAD R14, R3, R2, R14 ;  /* 0x00000002030e7224 */ /* 0x000fce00078e020e */
.L_x_16:
[----:B------:R-:W-:Y:S01]  /*1380*/  BAR.SYNC.DEFER_BLOCKING 0x0 ;  /* 0x0000000000007b1d */ /* 0x000fe20000010000 */
[----:B------:R-:W-:Y:S01]  /*1390*/  UISETP.NE.AND UP1, UPT, UR8, 0x2, UPT ;  /* 0x000000020800788c */ /* 0x000fe2000bf25270 */
[----:B------:R-:W-:Y:S02]  /*13a0*/  ISETP.NE.OR P5, PT, R0, 0x2, !P5 ;  /* 0x000000020000780c */ /* 0x000fe40006fa5670 */
[----:B------:R-:W-:-:S06]  /*13b0*/  LOP3.LUT R2, R108, 0x1f, RZ, 0xc0, !PT ;  /* 0x0000001f6c027812 */ /* 0x000fcc00078ec0ff */
[----:B------:R-:W-:Y:S05]  /*13c0*/  BRA.U UP1, `(.L_x_17) ;  /* 0x0000001101807547 */ /* 0x000fea000b800000 */
[----:B------:R-:W1:Y:S01]  /*13d0*/  LDCU UR13, c[0x0][0x38c] ;  /* 0x00007180ff0d77ac */ /* 0x000e620008000800 */
[----:B------:R-:W2:Y:S01]  /*13e0*/  LDC R8, c[0x0][0x370] ;  /* 0x0000dc00ff087b82 */ /* 0x000ea20000000800 */
[----:B------:R-:W-:Y:S01]  /*13f0*/  PLOP3.LUT P1, PT, PT, PT, UP2, 0x80, 0x8 ;  /* 0x000000000008781c */ /* 0x000fe20003f2f028 */
[----:B------:R-:W-:Y:S01]  /*1400*/  IMAD.MOV.U32 R17, RZ, RZ, 0x1 ;  /* 0x00000001ff117424 */ /* 0x000fe200078e00ff */
[----:B------:R-:W-:Y:S01]  /*1410*/  ISETP.EQ.OR P4, PT, R2, RZ, P5 ;  /* 0x000000ff0200720c */ /* 0x000fe20002f82670 */
[----:B------:R-:W-:Y:S01]  /*1420*/  IMAD.MOV.U32 R16, RZ, RZ, RZ ;  /* 0x000000ffff107224 */ /* 0x000fe200078e00ff */
[----:B------:R-:W-:Y:S02]  /*1430*/  PLOP3.LUT P1, PT, P1, PT, PT, 0x8, 0x80 ;  /* 0x000000000080781c */ /* 0x000fe40000f2e170 */
[----:B------:R-:W-:Y:S01]  /*1440*/  CS2R R12, SRZ ;  /* 0x00000000000c7805 */ /* 0x000fe2000001ff00 */
[----:B------:R-:W-:Y:S01]  /*1450*/  IMAD.MOV.U32 R11, RZ, RZ, 0x1 ;  /* 0x00000001ff0b7424 */ /* 0x000fe200078e00ff */
[----:B------:R-:W4:Y:S01]  /*1460*/  LDC R0, c[0x0][0x374] ;  /* 0x0000dd00ff007b82 */ /* 0x000f220000000800 */
[----:B------:R-:W2:Y:S01]  /*1470*/  LDCU.64 UR22, c[0x0][0x348] ;  /* 0x00006900ff1677ac */ /* 0x000ea20008000a00 */
[----:B------:R-:W-:Y:S01]  /*1480*/  UMOV UR6, URZ ;  /* 0x000000ff00067c82 */ /* 0x000fe20008000000 */
[----:B-1----:R-:W-:-:S04]  /*1490*/  UIADD3 UR5, UPT, UPT, UR13, 0x7f, URZ ;  /* 0x0000007f0d057890 */ /* 0x002fc8000fffe0ff */
[----:B------:R-:W-:-:S04]  /*14a0*/  USHF.R.S32.HI UR4, URZ, 0x1f, UR5 ;  /* 0x0000001fff047899 */ /* 0x000fc80008011405 */
[----:B------:R-:W-:-:S04]  /*14b0*/  ULEA.HI UR4, UR4, UR5, URZ, 0x7 ;  /* 0x0000000504047291 */ /* 0x000fc8000f8f38ff */
[----:B------:R-:W-:Y:S02]  /*14c0*/  USHF.R.S32.HI UR15, URZ, 0x7, UR4 ;  /* 0x00000007ff0f7899 */ /* 0x000fe40008011404 */
[----:B------:R-:W-:Y:S02]  /*14d0*/  UIADD3 UR4, UPT, UPT, UR13, -0x1, URZ ;  /* 0xffffffff0d047890 */ /* 0x000fe4000fffe0ff */
[----:B------:R-:W-:Y:S02]  /*14e0*/  UISETP.LT.U32.AND UP0, UPT, UR15, 0x5, UPT ;  /* 0x000000050f00788c */ /* 0x000fe4000bf01070 */
[----:B------:R-:W-:Y:S02]  /*14f0*/  UISETP.GE.U32.AND UP1, UPT, UR4, -0xff, UPT ;  /* 0xffffff010400788c */ /* 0x000fe4000bf26070 */
[----:B------:R-:W-:Y:S02]  /*1500*/  USEL UR14, UR15, 0x5, UP0 ;  /* 0x000000050f0e7887 */ /* 0x000fe40008000000 */
[----:B------:R-:W-:-:S02]  /*1510*/  UIADD3 UR13, UPT, UPT, UR13, 0xfe, URZ ;  /* 0x000000fe0d0d7890 */ /* 0x000fc4000fffe0ff */
[----:B------:R-:W-:Y:S02]  /*1520*/  UIADD3 UR5, UPT, UPT, UR14, -0x1, URZ ;  /* 0xffffffff0e057890 */ /* 0x000fe4000fffe0ff */
[----:B------:R-:W-:-:S03]  /*1530*/  UIADD3 UR7, UPT, UPT, UR15, -UR14, URZ ;  /* 0x8000000e0f077290 */ /* 0x000fc6000fffe0ff */
[----:B------:R-:W-:-:S04]  /*1540*/  @UP1 UIADD3 UR5, UPT, UPT, UR14, URZ, URZ ;  /* 0x000000ff0e051290 */ /* 0x000fc8000fffe0ff */
[----:B--2---:R-:W-:-:S12]  /*1550*/  UIADD3 UR5, UPT, UPT, UR5, 0x1, URZ ;  /* 0x0000000105057890 */ /* 0x004fd8000fffe0ff */
.L_x_35:
[----:B------:R-:W-:Y:S01]  /*1560*/  UISETP.NE.AND UP0, UPT, UR37, URZ, UPT ;  /* 0x000000ff2500728c */ /* 0x000fe2000bf05270 */
[----:B------:R-:W1:Y:S08]  /*1570*/  S2UR UR37, SR_CgaCtaId ;  /* 0x00000000002579c3 */ /* 0x000e700000008800 */
[----:B------:R-:W-:Y:S05]  /*1580*/  BRA.U UP0, `(.L_x_18) ;  /* 0x0000000100347547 */ /* 0x000fea000b800000 */
[----:B------:R-:W2:Y:S01]  /*1590*/  S2R R2, SR_CgaCtaId ;  /* 0x0000000000027919 */ /* 0x000ea20000008800 */
[----:B------:R-:W-:-:S04]  /*15a0*/  MOV R3, 0x400 ;  /* 0x0000040000037802 */ /* 0x000fc80000000f00 */
[----:B--2---:R-:W-:Y:S02]  /*15b0*/  LEA R2, R2, R3, 0x18 ;  /* 0x0000000302027211 */ /* 0x004fe400078ec0ff */
[----:B------:R-:W-:-:S03]  /*15c0*/  SHF.L.U32 R3, R11, 0x1f, RZ ;  /* 0x0000001f0b037819 */ /* 0x000fc600000006ff */
[----:B------:R-:W-:-:S04]  /*15d0*/  IMAD R2, R12, 0x8, R2 ;  /* 0x000000080c027824 */ /* 0x000fc800078e0202 */
[----:B------:R-:W2:Y:S02]  /*15e0*/  SYNCS.PHASECHK.TRANS64.TRYWAIT P0, [R2+URZ+0x110], R3 ;  /* 0x00011003020075a7 */ /* 0x000ea400080011ff */
[----:B--2---:R-:W-:Y:S05]  /*15f0*/  @!P0 BRA `(.L_x_19) ;  /* 0x0000007800a88947 */ /* 0x004fea0003800000 */
.L_x_126:
[----:B------:R-:W-:Y:S01]  /*1600*/  VIADD R12, R12, 0x1 ;  /* 0x000000010c0c7836 */ /* 0x000fe20000000000 */
[----:B------:R2:W-:Y:S04]  /*1610*/  SYNCS.ARRIVE.TRANS64.A1T0 RZ, [R2+URZ+0x100], RZ ;  /* 0x000100ff02ff79a7 */ /* 0x0005e800081000ff */
[----:B------:R-:W-:-:S04]  /*1620*/  ISETP.NE.AND P0, PT, R12, 0x2, PT ;  /* 0x000000020c00780c */ /* 0x000fc80003f05270 */
[----:B------:R-:W-:Y:S02]  /*1630*/  SEL R12, R12, RZ, P0 ;  /* 0x000000ff0c0c7207 */ /* 0x000fe40000000000 */
[----:B--2---:R-:W-:-:S04]  /*1640*/  SEL R2, RZ, 0x1, P0 ;  /* 0x00000001ff027807 */ /* 0x004fc80000000000 */
[----:B------:R-:W-:-:S07]  /*1650*/  LOP3.LUT R11, R11, R2, RZ, 0x3c, !PT ;  /* 0x000000020b0b7212 */ /* 0x000fce00078e3cff */
.L_x_18:
[----:B------:R-:W-:Y:S01]  /*1660*/  UMOV UR4, 0x400 ;  /* 0x0000040000047882 */ /* 0x000fe20000000000 */
[----:B------:R-:W-:Y:S01]  /*1670*/  SHF.L.U32 R2, R17, 0x1f, RZ ;  /* 0x0000001f11027819 */ /* 0x000fe200000006ff */
[----:B-1----:R-:W-:Y:S01]  /*1680*/  ULEA UR4, UR37, UR4, 0x18 ;  /* 0x0000000425047291 */ /* 0x002fe2000f8ec0ff */
[----:B------:R-:W-:Y:S01]  /*1690*/  R2UR UR35, R15 ;  /* 0x000000000f2372ca */ /* 0x000fe200000e0000 */
[----:B------:R-:W-:Y:S01]  /*16a0*/  UISETP.GE.U32.AND UP0, UPT, UR13, 0xff, UPT ;  /* 0x000000ff0d00788c */ /* 0x000fe2000bf06070 */
[----:B------:R-:W-:Y:S01]  /*16b0*/  R2UR UR11, R14 ;  /* 0x000000000e0b72ca */ /* 0x000fe200000e0000 */
[----:B------:R-:W-:Y:S01]  /*16c0*/  ULEA UR8, UR6, UR4, 0x3 ;  /* 0x0000000406087291 */ /* 0x000fe2000f8e18ff */
[----:B------:R-:W-:-:S08]  /*16d0*/  UMOV UR24, URZ ;  /* 0x000000ff00187c82 */ /* 0x000fd00008000000 */
[----:B------:R1:W2:Y:S01]  /*16e0*/  SYNCS.PHASECHK.TRANS64.TRYWAIT P0, [UR8+0x28], R2 ;  /* 0x00002802ff0075a7 */ /* 0x0002a20008001108 */
[----:B------:R-:W-:Y:S02]  /*16f0*/  USHF.L.U32 UR35, UR35, 0x6, URZ ;  /* 0x0000000623237899 */ /* 0x000fe400080006ff */
[----:B------:R-:W-:Y:S01]  /*1700*/  USHF.L.U32 UR11, UR11, 0x8, URZ ;  /* 0x000000080b0b7899 */ /* 0x000fe200080006ff */
[----:B------:R-:W-:Y:S11]  /*1710*/  BRA.U !UP0, `(.L_x_20) ;  /* 0x0000000108a87547 */ /* 0x000ff6000b800000 */
[----:B------:R-:W-:Y:S01]  /*1720*/  UMOV UR16, URZ ;  /* 0x000000ff00107c82 */ /* 0x000fe20008000000 */
[----:B------:R-:W-:-:S05]  /*1730*/  UMOV UR17, UR6 ;  /* 0x0000000600117c82 */ /* 0x000fca0008000000 */
.L_x_25:
[----:B-1----:R-:W-:Y:S01]  /*1740*/  ULEA UR33, UR17, UR4, 0x3 ;  /* 0x0000000411217291 */ /* 0x002fe2000f8e18ff */
[----:B--2---:R-:W-:Y:S01]  /*1750*/  @!P5 MOV R3, 0xa000 ;  /* 0x0000a0000003d802 */ /* 0x004fe20000000f00 */
[----:B--2---:R-:W-:Y:S10]  /*1760*/  @P0 BRA `(.L_x_21) ;  /* 0x00000000000c0947 */ /* 0x004ff40003800000 */
[----:B------:R-:W-:-:S04]  /*1770*/  SHF.L.U32 R4, R17, 0x1f, RZ ;  /* 0x0000001f11047819 */ /* 0x000fc800000006ff */
[----:B------:R-:W2:Y:S02]  /*1780*/  SYNCS.PHASECHK.TRANS64.TRYWAIT P0, [UR33+0x28], R4 ;  /* 0x00002804ff0075a7 */ /* 0x000ea40008001121 */
[----:B--2---:R-:W-:Y:S05]  /*1790*/  @!P0 BRA `(.L_x_22) ;  /* 0x0000007800548947 */ /* 0x004fea0003800000 */
.L_x_21:
[----:B------:R2:W-:Y:S01]  /*17a0*/  @!P5 SYNCS.ARRIVE.TRANS64 RZ, [UR33], R3 ;  /* 0x00000003ffffd9a7 */ /* 0x0005e20008000021 */
[----:B------:R-:W-:Y:S04]  /*17b0*/  BSSY.RECONVERGENT B0, `(.L_x_23) ;  /* 0x0000003000007945 */ /* 0x000fe80003800200 */
[----:B------:R-:W-:Y:S05]  /*17c0*/  @P4 BRA `(.L_x_24) ;  /* 0x0000000000044947 */ /* 0x000fea0003800000 */
[----:B------:R-:W-:Y:S05]  /*17d0*/  BPT.TRAP 0x1 ;  /* 0x000000040000795c */ /* 0x000fea0000300000 */
.L_x_24:
[----:B------:R-:W-:Y:S05]  /*17e0*/  BSYNC.RECONVERGENT B0 ;  /* 0x0000000000007941 */ /* 0x000fea0003800200 */
.L_x_23:
[----:B------:R-:W-:Y:S02]  /*17f0*/  UIADD3 UR6, UPT, UPT, UR17, 0x1, URZ ;  /* 0x0000000111067890 */ /* 0x000fe4000fffe0ff */
[----:B------:R-:W-:Y:S02]  /*1800*/  ULEA UR32, UR17, UR4, 0xd ;  /* 0x0000000411207291 */ /* 0x000fe4000f8e68ff */
[----:B------:R-:W-:Y:S02]  /*1810*/  UISETP.NE.AND UP0, UPT, UR6, 0x5, UPT ;  /* 0x000000050600788c */ /* 0x000fe4000bf05270 */
[----:B------:R-:W-:Y:S02]  /*1820*/  UIADD3 UR26, UP1, UPT, UR22, 0x80, URZ ;  /* 0x00000080161a7890 */ /* 0x000fe4000ff3e0ff */
[----:B------:R-:W-:Y:S02]  /*1830*/  USEL UR9, URZ, 0x1, UP0 ;  /* 0x00000001ff097887 */ /* 0x000fe40008000000 */
[----:B------:R-:W-:-:S02]  /*1840*/  USEL UR6, UR6, URZ, UP0 ;  /* 0x000000ff06067287 */ /* 0x000fc40008000000 */
[----:B------:R-:W-:Y:S02]  /*1850*/  UIADD3 UR20, UP0, UPT, UR22, 0x180, URZ ;  /* 0x0000018016147890 */ /* 0x000fe4000ff1e0ff */
[----:B------:R-:W-:Y:S01]  /*1860*/  ULEA UR8, UR6, UR4, 0x3 ;  /* 0x0000000406087291 */ /* 0x000fe2000f8e18ff */
[----:B------:R-:W-:Y:S01]  /*1870*/  LOP3.LUT R17, R17, UR9, RZ, 0x3c, !PT ;  /* 0x0000000911117c12 */ /* 0x000fe2000f8e3cff */
[----:B------:R-:W-:Y:S02]  /*1880*/  USHF.L.U32 UR34, UR16, 0x7, URZ ;  /* 0x0000000710227899 */ /* 0x000fe400080006ff */
[----:B------:R-:W-:Y:S01]  /*1890*/  UIADD3.X UR27, UPT, UPT, URZ, UR23, URZ, UP1, !UPT ;  /* 0x00000017ff1b7290 */ /* 0x000fe20008ffe4ff */
[----:B-1----:R-:W-:Y:S01]  /*18a0*/  SHF.L.U32 R2, R17, 0x1f, RZ ;  /* 0x0000001f11027819 */ /* 0x002fe200000006ff */
[----:B------:R-:W-:Y:S02]  /*18b0*/  UIADD3 UR32, UPT, UPT, UR32, 0x6400, URZ ;  /* 0x0000640020207890 */ /* 0x000fe4000fffe0ff */
[----:B------:R-:W-:Y:S01]  /*18c0*/  UIADD3.X UR21, UPT, UPT, URZ, UR23, URZ, UP0, !UPT ;  /* 0x00000017ff157290 */ /* 0x000fe200087fe4ff */
[----:B------:R1:W1:Y:S01]  /*18d0*/  SYNCS.PHASECHK.TRANS64.TRYWAIT P0, [UR8+0x28], R2 ;  /* 0x00002802ff0075a7 */ /* 0x0002620008001108 */
[----:B------:R-:W-:Y:S01]  /*18e0*/  ULEA UR8, UR17, UR4, 0xf ;  /* 0x0000000411087291 */ /* 0x000fe2000f8e78ff */
[----:B------:R-:W-:Y:S01]  /*18f0*/  UMOV UR18, 0x0 ;  /* 0x0000000000127882 */ /* 0x000fe20000000000 */
[----:B------:R-:W-:-:S02]  /*1900*/  UMOV UR19, 0x10000000 ;  /* 0x1000000000137882 */ /* 0x000fc40000000000 */
[----:B------:R-:W-:Y:S01]  /*1910*/  UIADD3 UR8, UPT, UPT, UR8, 0x10400, URZ ;  /* 0x0001040008087890 */ /* 0x000fe2000fffe0ff */
[----:B------:R1:W-:Y:S01]  /*1920*/  UTMALDG.3D [UR32], [UR26], desc[UR18] ;  /* 0x000012201a0075b4 */ /* 0x0003e20008011000 */
[----:B------:R-:W-:Y:S01]  /*1930*/  UMOV UR12, UR36 ;  /* 0x00000024000c7c82 */ /* 0x000fe20008000000 */
[----:B------:R-:W-:Y:S01]  /*1940*/  UMOV UR9, UR33 ;  /* 0x0000002100097c82 */ /* 0x000fe20008000000 */
[----:B------:R-:W-:Y:S01]  /*1950*/  UMOV UR10, UR34 ;  /* 0x00000022000a7c82 */ /* 0x000fe20008000000 */
[----:B------:R-:W-:Y:S01]  /*1960*/  UIADD3 UR16, UPT, UPT, UR16, 0x1, URZ ;  /* 0x0000000110107890 */ /* 0x000fe2000fffe0ff */
[----:B------:R-:W-:Y:S01]  /*1970*/  UMOV UR24, UR5 ;  /* 0x0000000500187c82 */ /* 0x000fe20008000000 */
[----:B------:R-:W-:Y:S02]  /*1980*/  UMOV UR17, UR6 ;  /* 0x0000000600117c82 */ /* 0x000fe40008000000 */
[----:B------:R1:W-:Y:S01]  /*1990*/  UTMALDG.3D [UR8], [UR20], desc[UR18] ;  /* 0x00001208140075b4 */ /* 0x0003e20008011000 */
[----:B------:R-:W-:-:S09]  /*19a0*/  UISETP.NE.AND UP0, UPT, UR16, UR5, UPT ;  /* 0x000000051000728c */ /* 0x000fd2000bf05270 */
[----:B------:R-:W-:Y:S05]  /*19b0*/  BRA.U UP0, `(.L_x_25) ;  /* 0xfffffffd00607547 */ /* 0x000fea000b83ffff */
.L_x_20:
[----:B-1----:R-:W-:Y:S01]  /*19c0*/  ULEA UR8, UR6, UR4, 0x3 ;  /* 0x0000000406087291 */ /* 0x002fe2000f8e18ff */
[----:B------:R-:W-:Y:S01]  /*19d0*/  SHF.L.U32 R2, R17, 0x1f, RZ ;  /* 0x0000001f11027819 */ /* 0x000fe200000006ff */
[----:B------:R-:W-:Y:S01]  /*19e0*/  @!P1 SYNCS.ARRIVE.TRANS64.A1T0 RZ, [UR4+0x98], RZ ;  /* 0x000098ffffff99a7 */ /* 0x000fe20008100004 */
[----:B------:R-:W-:-:S06]  /*19f0*/  UISETP.GT.AND UP0, UPT, UR15, UR14, UPT ;  /* 0x0000000e0f00728c */ /* 0x000fcc000bf04270 */
[----:B--2---:R1:W2:Y:S03]  /*1a00*/  SYNCS.PHASECHK.TRANS64.TRYWAIT P0, [UR8+0x28], R2 ;  /* 0x00002802ff0075a7 */ /* 0x0042a60008001108 */
[----:B------:R-:W-:Y:S05]  /*1a10*/  BRA.U !UP0, `(.L_x_26) ;  /* 0x0000000108ac7547 */ /* 0x000fea000b800000 */
[----:B------:R-:W-:Y:S01]  /*1a20*/  UIADD3 UR21, UPT, UPT, UR7, UR24, URZ ;  /* 0x0000001807157290 */ /* 0x000fe2000fffe0ff */
[----:B------:R-:W-:-:S11]  /*1a30*/  UMOV UR25, UR6 ;  /* 0x0000000600197c82 */ /* 0x000fd60008000000 */
.L_x_31:
[----:B-1----:R-:W-:Y:S01]  /*1a40*/  ULEA UR17, UR25, UR4, 0x3 ;  /* 0x0000000419117291 */ /* 0x002fe2000f8e18ff */
[----:B--2---:R-:W-:Y:S01]  /*1a50*/  @!P5 MOV R3, 0xa000 ;  /* 0x0000a0000003d802 */ /* 0x004fe20000000f00 */
[----:B--2---:R-:W-:Y:S10]  /*1a60*/  @P0 BRA `(.L_x_27) ;  /* 0x00000000000c0947 */ /* 0x004ff40003800000 */
[----:B------:R-:W-:-:S04]  /*1a70*/  SHF.L.U32 R4, R17, 0x1f, RZ ;  /* 0x0000001f11047819 */ /* 0x000fc800000006ff */
[----:B------:R-:W2:Y:S02]  /*1a80*/  SYNCS.PHASECHK.TRANS64.TRYWAIT P0, [UR17+0x28], R4 ;  /* 0x00002804ff0075a7 */ /* 0x000ea40008001111 */
[----:B--2---:R-:W-:Y:S05]  /*1a90*/  @!P0 BRA `(.L_x_28) ;  /* 0x0000007400ac8947 */ /* 0x004fea0003800000 */
.L_x_27:
[----:B------:R2:W-:Y:S01]  /*1aa0*/  @!P5 SYNCS.ARRIVE.TRANS64 RZ, [UR17], R3 ;  /* 0x00000003ffffd9a7 */ /* 0x0005e20008000011 */
[----:B------:R-:W-:Y:S04]  /*1ab0*/  BSSY.RECONVERGENT B0, `(.L_x_29) ;  /* 0x0000003000007945 */ /* 0x000fe80003800200 */
[----:B------:R-:W-:Y:S05]  /*1ac0*/  @P4 BRA `(.L_x_30) ;  /* 0x0000000000044947 */ /* 0x000fea0003800000 */
[----:B------:R-:W-:Y:S05]  /*1ad0*/  BPT.TRAP 0x1 ;  /* 0x000000040000795c */ /* 0x000fea0000300000 */
.L_x_30:
[----:B------:R-:W-:Y:S05]  /*1ae0*/  BSYNC.RECONVERGENT B0 ;  /* 0x0000000000007941 */ /* 0x000fea0003800200 */
.L_x_29:
        /* <DEDUP_REMOVED lines=10> */
[----:B------:R-:W-:Y:S01]  /*1b90*/  UIADD3 UR16, UPT, UPT, UR16, 0x6400, URZ ;  /* 0x0000640010107890 */ /* 0x000fe2000fffe0ff */
[----:B-1----:R-:W-:Y:S01]  /*1ba0*/  SHF.L.U32 R2, R17, 0x1f, RZ ;  /* 0x0000001f11027819 */ /* 0x002fe200000006ff */
[----:B------:R-:W-:Y:S02]  /*1bb0*/  UIADD3.X UR31, UPT, UPT, URZ, UR23, URZ, UP1, !UPT ;  /* 0x00000017ff1f7290 */ /* 0x000fe40008ffe4ff */
[----:B------:R-:W-:Y:S01]  /*1bc0*/  UIADD3.X UR29, UPT, UPT, URZ, UR23, URZ, UP0, !UPT ;  /* 0x00000017ff1d7290 */ /* 0x000fe200087fe4ff */
[----:B------:R1:W1:Y:S01]  /*1bd0*/  SYNCS.PHASECHK.TRANS64.TRYWAIT P0, [UR8+0x28], R2 ;  /* 0x00002802ff0075a7 */ /* 0x0002620008001108 */
[----:B------:R-:W-:Y:S01]  /*1be0*/  ULEA UR8, UR25, UR4, 0xf ;  /* 0x0000000419087291 */ /* 0x000fe2000f8e78ff */
[----:B------:R-:W-:Y:S01]  /*1bf0*/  UMOV UR26, 0x0 ;  /* 0x00000000001a7882 */ /* 0x000fe20000000000 */
[----:B------:R-:W-:-:S02]  /*1c00*/  UMOV UR27, 0x10000000 ;  /* 0x10000000001b7882 */ /* 0x000fc40000000000 */
[----:B------:R-:W-:Y:S01]  /*1c10*/  UIADD3 UR8, UPT, UPT, UR8, 0x10400, URZ ;  /* 0x0001040008087890 */ /* 0x000fe2000fffe0ff */
[----:B------:R-:W-:Y:S01]  /*1c20*/  UMOV UR19, UR35 ;  /* 0x0000002300137c82 */ /* 0x000fe20008000000 */
[----:B------:R-:W-:Y:S01]  /*1c30*/  UMOV UR20, UR36 ;  /* 0x0000002400147c82 */ /* 0x000fe20008000000 */
[----:B------:R-:W-:Y:S01]  /*1c40*/  UMOV UR12, UR36 ;  /* 0x00000024000c7c82 */ /* 0x000fe20008000000 */
[----:B------:R-:W-:Y:S01]  /*1c50*/  UMOV UR9, UR17 ;  /* 0x0000001100097c82 */ /* 0x000fe20008000000 */
[----:B------:R-:W-:Y:S01]  /*1c60*/  UMOV UR10, UR18 ;  /* 0x00000012000a7c82 */ /* 0x000fe20008000000 */
[----:B------:R1:W-:Y:S01]  /*1c70*/  UTMALDG.3D [UR16], [UR30], desc[UR26] ;  /* 0x00001a101e0075b4 */ /* 0x0003e20008011000 */
[----:B------:R-:W-:Y:S01]  /*1c80*/  UIADD3 UR24, UPT, UPT, UR24, 0x1, URZ ;  /* 0x0000000118187890 */ /* 0x000fe2000fffe0ff */
[----:B------:R-:W-:-:S03]  /*1c90*/  UMOV UR25, UR6 ;  /* 0x0000000600197c82 */ /* 0x000fc60008000000 */
[----:B------:R-:W-:Y:S01]  /*1ca0*/  UISETP.NE.AND UP0, UPT, UR24, UR21, UPT ;  /* 0x000000151800728c */ /* 0x000fe2000bf05270 */
[----:B------:R1:W-:Y:S08]  /*1cb0*/  UTMALDG.3D [UR8], [UR28], desc[UR26] ;  /* 0x00001a081c0075b4 */ /* 0x0003f00008011000 */
[----:B------:R-:W-:Y:S05]  /*1cc0*/  BRA.U UP0, `(.L_x_31) ;  /* 0xfffffffd005c7547 */ /* 0x000fea000b83ffff */
.L_x_26:
[C---:B-1----:R-:W-:Y:S01]  /*1cd0*/  LEA R2, R16.reuse, UR4, 0x3 ;  /* 0x0000000410027c11 */ /* 0x042fe2000f8e18ff */
[----:B------:R-:W-:Y:S01]  /*1ce0*/  NOP ;  /* 0x0000000000007918 */ /* 0x000fe20000000000 */
[----:B--2---:R-:W-:Y:S02]  /*1cf0*/  SHF.L.U32 R3, R13, 0x1f, RZ ;  /* 0x0000001f0d037819 */ /* 0x004fe400000006ff */
[----:B------:R-:W-:Y:S02]  /*1d00*/  LEA R4, R16, UR4, 0x4 ;  /* 0x0000000410047c11 */ /* 0x000fe4000f8e20ff */
[----:B------:R-:W1:Y:S02]  /*1d10*/  SYNCS.PHASECHK.TRANS64.TRYWAIT P0, [R2+URZ+0xa0], R3 ;  /* 0x0000a003020075a7 */ /* 0x000e6400080011ff */
[----:B-1----:R-:W-:Y:S05]  /*1d20*/  @!P0 BRA `(.L_x_32) ;  /* 0x0000007400208947 */ /* 0x002fea0003800000 */
.L_x_129:
[----:B------:R-:W2:Y:S01]  /*1d30*/  LDS.128 R4, [R4+0x130] ;  /* 0x0001300004047984 */ /* 0x000ea20000000c00 */
[----:B---3--:R-:W-:Y:S01]  /*1d40*/  ISETP.GE.AND P0, PT, R40, 0x1, PT ;  /* 0x000000012800780c */ /* 0x008fe20003f06270 */
[----:B-1----:R-:W-:Y:S01]  /*1d50*/  VIADD R2, R2, 0xb0 ;  /* 0x000000b002027836 */ /* 0x002fe20000000000 */
[----:B------:R-:W-:Y:S01]  /*1d60*/  @!PT LDS RZ, [RZ] ;  /* 0x00000000fffff984 */ /* 0x000fe20000000800 */
[----:B------:R-:W-:Y:S01]  /*1d70*/  @!PT LDS RZ, [RZ] ;  /* 0x00000000fffff984 */ /* 0x000fe20000000800 */
[----:B------:R-:W-:Y:S01]  /*1d80*/  @!PT LDS RZ, [RZ] ;  /* 0x00000000fffff984 */ /* 0x000fe20000000800 */
[----:B------:R-:W-:Y:S01]  /*1d90*/  @!PT LDS RZ, [RZ] ;  /* 0x00000000fffff984 */ /* 0x000fe20000000800 */
[----:B------:R1:W-:Y:S06]  /*1da0*/  MEMBAR.ALL.CTA ;  /* 0x0000000000007992 */ /* 0x0003ec0000008000 */
[----:B-1----:R-:W1:Y:S01]  /*1db0*/  FENCE.VIEW.ASYNC.S ;  /* 0x00000000000073c6 */ /* 0x002e620000000000 */
[----:B------:R-:W-:-:S04]  /*1dc0*/  PRMT R2, RZ, 0x654, R2 ;  /* 0x00000654ff027816 */ /* 0x000fc80000000002 */
[----:B-1----:R1:W-:Y:S01]  /*1dd0*/  SYNCS.ARRIVE.TRANS64.RED.A1T0 RZ, [R2+URZ], RZ ;  /* 0x000000ff02ff79a7 */ /* 0x0023e200081004ff */
[----:B--2---:R-:W-:-:S13]  /*1de0*/  LOP3.LUT P2, RZ, R6, 0x1, RZ, 0xc0, !PT ;  /* 0x0000000106ff7812 */ /* 0x004fda000784c0ff */
[----:B------:R-:W-:Y:S01]  /*1df0*/  @P2 SHF.R.U32.HI R3, RZ, 0x10, R5 ;  /* 0x00000010ff032819 */ /* 0x000fe20000011605 */
[----:B------:R-:W-:Y:S01]  /*1e00*/  VOTEU.ANY UP0, P2 ;  /* 0x0000000000ff7886 */ /* 0x000fe20001000100 */
[----:B------:R-:W-:Y:S02]  /*1e10*/  @P2 MOV R10, R4 ;  /* 0x00000004000a2202 */ /* 0x000fe40000000f00 */
[----:B------:R-:W-:Y:S02]  /*1e20*/  @P2 R2UR.BROADCAST UR8, R3 ;  /* 0x00000000030822ca */ /* 0x000fe400008e0000 */
[----:B------:R-:W-:-:S11]  /*1e30*/  @P2 LOP3.LUT R9, R5, 0xffff, RZ, 0xc0, !PT ;  /* 0x0000ffff05092812 */ /* 0x000fd600078ec0ff */
[----:B------:R-:W-:Y:S01]  /*1e40*/  @UP0 UMOV UR36, UR8 ;  /* 0x0000000800240c82 */ /* 0x000fe20008000000 */
[----:B-1----:R-:W-:Y:S05]  /*1e50*/  @!P0 BRA `(.L_x_33) ;  /* 0x0000000000b88947 */ /* 0x002fea0003800000 */
[----:B------:R-:W4:Y:S01]  /*1e60*/  LDC.64 R4, c[0x0][0xb18] ;  /* 0x0002c600ff047b82 */ /* 0x000f220000000a00 */
[----:B------:R-:W-:-:S07]  /*1e70*/  ISETP.NE.AND P3, PT, R40, 0x1, PT ;  /* 0x000000012800780c */ /* 0x000fce0003f65270 */
[----:B------:R-:W1:Y:S08]  /*1e80*/  LDC.64 R6, c[0x0][0xb10] ;  /* 0x0002c400ff067b82 */ /* 0x000e700000000a00 */
[----:B------:R-:W2:Y:S08]  /*1e90*/  LDC R14, c[0x0][0xb20] ;  /* 0x0002c800ff0e7b82 */ /* 0x000eb00000000800 */
[----:B------:R-:W3:Y:S01]  /*1ea0*/  LDC R15, c[0x0][0xb0c] ;  /* 0x0002c300ff0f7b82 */ /* 0x000ee20000000800 */
[----:B----4-:R-:W-:Y:S01]  /*1eb0*/  IMAD.HI.U32 R19, R0, R5, RZ ;  /* 0x0000000500137227 */ /* 0x010fe200078e00ff */
[----:B------:R-:W-:-:S03]  /*1ec0*/  ISETP.NE.AND P0, PT, R4, 0x1, PT ;  /* 0x000000010400780c */ /* 0x000fc60003f05270 */
[----:B------:R-:W-:-:S03]  /*1ed0*/  IMAD.HI.U32 R5, R9, R5, RZ ;  /* 0x0000000509057227 */ /* 0x000fc600078e00ff */
[----:B------:R-:W4:Y:S01]  /*1ee0*/  LDC.64 R2, c[0x0][0xb28] ;  /* 0x0002ca00ff027b82 */ /* 0x000f220000000a00 */
[----:B-1----:R-:W-:-:S04]  /*1ef0*/  IMAD.HI.U32 R20, R8, R6, RZ ;  /* 0x0000000608147227 */ /* 0x002fc800078e00ff */
[----:B------:R-:W-:Y:S01]  /*1f00*/  IMAD.HI.U32 R21, R10, R6, RZ ;  /* 0x000000060a157227 */ /* 0x000fe200078e00ff */
[----:B------:R-:W-:Y:S02]  /*1f10*/  SHF.R.U32.HI R20, RZ, R7, R20 ;  /* 0x00000007ff147219 */ /* 0x000fe40000011614 */
[-C--:B--2---:R-:W-:Y:S02]  /*1f20*/  SHF.R.U32.HI R19, RZ, R14.reuse, R19 ;  /* 0x0000000eff137219 */ /* 0x084fe40000011613 */
[----:B------:R-:W-:Y:S02]  /*1f30*/  SHF.R.U32.HI R5, RZ, R14, R5 ;  /* 0x0000000eff057219 */ /* 0x000fe40000011605 */
[----:B------:R-:W-:Y:S02]  /*1f40*/  SEL R19, R0, R19, !P0 ;  /* 0x0000001300137207 */ /* 0x000fe40004000000 */
[----:B------:R-:W-:Y:S02]  /*1f50*/  SHF.R.U32.HI R21, RZ, R7, R21 ;  /* 0x00000007ff157219 */ /* 0x000fe40000011615 */
[----:B---3--:R-:W-:-:S02]  /*1f60*/  ISETP.NE.AND P1, PT, R15, 0x1, PT ;  /* 0x000000010f00780c */ /* 0x008fc40003f25270 */
[----:B------:R-:W-:Y:S02]  /*1f70*/  SEL R5, R9, R5, !P0 ;  /* 0x0000000509057207 */ /* 0x000fe40004000000 */
[----:B------:R-:W-:Y:S02]  /*1f80*/  SEL R20, R8, R20, !P1 ;  /* 0x0000001408147207 */ /* 0x000fe40004800000 */
[----:B------:R-:W-:Y:S01]  /*1f90*/  SEL R21, R10, R21, !P1 ;  /* 0x000000150a157207 */ /* 0x000fe20004800000 */
[----:B----4-:R-:W-:-:S04]  /*1fa0*/  IMAD.HI.U32 R18, R19, R2, RZ ;  /* 0x0000000213127227 */ /* 0x010fc800078e00ff */
        /* <DEDUP_REMOVED lines=10> */
[----:B------:R-:W-:-:S04]  /*2050*/  @!P0 IMAD.HI.U32 R7, R21, R2, RZ ;  /* 0x0000000215078227 */ /* 0x000fc800078e00ff */
[----:B------:R-:W-:Y:S01]  /*2060*/  IMAD.MOV R2, RZ, RZ, -R6 ;  /* 0x000000ffff027224 */ /* 0x000fe200078e0a06 */
[----:B------:R-:W-:Y:S02]  /*2070*/  @!P0 SHF.R.U32.HI R3, RZ, R3, R7 ;  /* 0x00000003ff038219 */ /* 0x000fe40000011607 */
[----:B------:R-:W-:Y:S01]  /*2080*/  IADD3 R7, PT, PT, -R5, RZ, RZ ;  /* 0x000000ff05077210 */ /* 0x000fe20007ffe1ff */
[----:B------:R-:W-:Y:S01]  /*2090*/  IMAD R2, R40, R2, R5 ;  /* 0x0000000228027224 */ /* 0x000fe200078e0205 */
        /* <DEDUP_REMOVED lines=10> */
.L_x_33:
[----:B------:R-:W1:Y:S02]  /*2140*/  LDCU UR8, c[0x0][0xb30] ;  /* 0x00016600ff0877ac */ /* 0x000e640008000800 */
[----:B-1----:R-:W-:-:S09]  /*2150*/  UISETP.NE.AND UP0, UPT, UR8, 0x1, UPT ;  /* 0x000000010800788c */ /* 0x002fd2000bf05270 */
[----:B------:R-:W-:Y:S05]  /*2160*/  BRA.U UP0, `(.L_x_34) ;  /* 0x0000000100407547 */ /* 0x000fea000b800000 */
[----:B------:R-:W1:Y:S08]  /*2170*/  LDC.64 R4, c[0x0][0xb10] ;  /* 0x0002c400ff047b82 */ /* 0x000e700000000a00 */
[----:B------:R-:W2:Y:S08]  /*2180*/  LDC.64 R2, c[0x0][0xb18] ;  /* 0x0002c600ff027b82 */ /* 0x000eb00000000a00 */
[----:B------:R-:W3:Y:S08]  /*2190*/  LDC R6, c[0x0][0xb20] ;  /* 0x0002c800ff067b82 */ /* 0x000ef00000000800 */
[----:B------:R-:W4:Y:S01]  /*21a0*/  LDC R7, c[0x0][0xb0c] ;  /* 0x0002c300ff077b82 */ /* 0x000f220000000800 */
[----:B-1----:R-:W-:-:S05]  /*21b0*/  IMAD.HI.U32 R4, R10, R4, RZ ;  /* 0x000000040a047227 */ /* 0x002fca00078e00ff */
[----:B------:R-:W-:Y:S01]  /*21c0*/  SHF.R.U32.HI R4, RZ, R5, R4 ;  /* 0x00000005ff047219 */ /* 0x000fe20000011604 */
[----:B--2---:R-:W-:Y:S01]  /*21d0*/  IMAD.HI.U32 R3, R9, R3, RZ ;  /* 0x0000000309037227 */ /* 0x004fe200078e00ff */
[----:B------:R-:W-:-:S04]  /*21e0*/  ISETP.NE.AND P0, PT, R2, 0x1, PT ;  /* 0x000000010200780c */ /* 0x000fc80003f05270 */
[----:B---3--:R-:W-:-:S04]  /*21f0*/  SHF.R.U32.HI R3, RZ, R6, R3 ;  /* 0x00000006ff037219 */ /* 0x008fc80000011603 */
[----:B------:R-:W-:Y:S02]  /*2200*/  SEL R3, R9, R3, !P0 ;  /* 0x0000000309037207 */ /* 0x000fe40004000000 */
[----:B----4-:R-:W-:-:S04]  /*2210*/  ISETP.NE.AND P1, PT, R7, 0x1, PT ;  /* 0x000000010700780c */ /* 0x010fc80003f25270 */
[----:B------:R-:W-:-:S05]  /*2220*/  SEL R4, R10, R4, !P1 ;  /* 0x000000040a047207 */ /* 0x000fca0004800000 */
[----:B------:R-:W-:Y:S02]  /*2230*/  IMAD.IADD R5, R3, 0x1, -R4 ;  /* 0x0000000103057824 */ /* 0x000fe400078e0a04 */
[----:B------:R-:W-:Y:S02]  /*2240*/  IMAD.IADD R3, R4, 0x1, -R3 ;  /* 0x0000000104037824 */ /* 0x000fe400078e0a03 */
[----:B------:R-:W-:Y:S02]  /*2250*/  IMAD R10, R5, R7, R10 ;  /* 0x00000007050a7224 */ /* 0x000fe400078e020a */
[----:B------:R-:W-:-:S07]  /*2260*/  IMAD R9, R3, R2, R9 ;  /* 0x0000000203097224 */ /* 0x000fce00078e0209 */
.L_x_34:
[----:B------:R-:W-:Y:S01]  /*2270*/  VIADD R16, R16, 0x1 ;  /* 0x0000000110107836 */ /* 0x000fe20000000000 */
[----:B------:R-:W-:Y:S01]  /*2280*/  PLOP3.LUT P1, PT, PT, PT, PT, 0x80, 0x8 ;  /* 0x000000000008781c */ /* 0x000fe20003f2f070 */
[----:B------:R-:W-:Y:S02]  /*2290*/  IMAD.IADD R15, R10, 0x1, R95 ;  /* 0x000000010a0f7824 */ /* 0x000fe400078e025f */
[----:B------:R-:W-:Y:S01]  /*22a0*/  IMAD.IADD R14, R9, 0x1, R94 ;  /* 0x00000001090e7824 */ /* 0x000fe200078e025e */
[----:B------:R-:W-:-:S04]  /*22b0*/  ISETP.NE.AND P0, PT, R16, 0x2, PT ;  /* 0x000000021000780c */ /* 0x000fc80003f05270 */
[----:B------:R-:W-:Y:S02]  /*22c0*/  SEL R2, RZ, 0x1, P0 ;  /* 0x00000001ff027807 */ /* 0x000fe40000000000 */
[----:B------:R-:W-:Y:S02]  /*22d0*/  SEL R16, R16, RZ, P0 ;  /* 0x000000ff10107207 */ /* 0x000fe40000000000 */
[----:B------:R-:W-:Y:S01]  /*22e0*/  LOP3.LUT R13, R13, R2, RZ, 0x3c, !PT ;  /* 0x000000020d0d7212 */ /* 0x000fe200078e3cff */
[----:B------:R-:W-:Y:S06]  /*22f0*/  @P2 BRA `(.L_x_35) ;  /* 0xfffffff000982947 */ /* 0x000fec000383ffff */
[----:B------:R-:W-:Y:S01]  /*2300*/  UIADD3 UR4, UPT, UPT, UR4, 0x28, URZ ;  /* 0x0000002804047890 */ /* 0x000fe2000fffe0ff */
[----:B------:R-:W-:-:S03]  /*2310*/  SHF.L.U32 R2, R17, 0x1f, RZ ;  /* 0x0000001f11027819 */ /* 0x000fc600000006ff */
[----:B------:R-:W-:-:S09]  /*2320*/  ULEA UR5, UR6, UR4, 0x3 ;  /* 0x0000000406057291 */ /* 0x000fd2000f8e18ff */
[----:B------:R-:W1:Y:S02]  /*2330*/  SYNCS.PHASECHK.TRANS64.TRYWAIT P0, [UR5], R2 ;  /* 0x00000002ff0075a7 */ /* 0x000e640008001105 */
[----:B-1----:R-:W-:Y:S05]  /*2340*/  @!P0 BRA `(.L_x_36) ;  /* 0x0000006c00ac8947 */ /* 0x002fea0003800000 */
.L_x_131:
[----:B------:R-:W-:-:S04]  /*2350*/  UIADD3 UR6, UPT, UPT, UR6, 0x1, URZ ;  /* 0x0000000106067890 */ /* 0x000fc8000fffe0ff */
[----:B------:R-:W-:-:S04]  /*2360*/  UISETP.NE.AND UP0, UPT, UR6, 0x5, UPT ;  /* 0x000000050600788c */ /* 0x000fc8000bf05270 */
[----:B------:R-:W-:Y:S02]  /*2370*/  USEL UR7, URZ, 0x1, UP0 ;  /* 0x00000001ff077887 */ /* 0x000fe40008000000 */
[----:B------:R-:W-:-:S04]  /*2380*/  USEL UR6, UR6, URZ, UP0 ;  /* 0x000000ff06067287 */ /* 0x000fc80008000000 */
[----:B------:R-:W-:Y:S01]  /*2390*/  ULEA UR5, UR6, UR4, 0x3 ;  /* 0x0000000406057291 */ /* 0x000fe2000f8e18ff */
[----:B-1----:R-:W-:-:S04]  /*23a0*/  LOP3.LUT R2, R17, UR7, RZ, 0x3c, !PT ;  /* 0x0000000711027c12 */ /* 0x002fc8000f8e3cff */
[----:B------:R-:W-:-:S04]  /*23b0*/  SHF.L.U32 R3, R2, 0x1f, RZ ;  /* 0x0000001f02037819 */ /* 0x000fc800000006ff */
[----:B------:R-:W1:Y:S02]  /*23c0*/  SYNCS.PHASECHK.TRANS64.TRYWAIT P0, [UR5], R3 ;  /* 0x00000003ff0075a7 */ /* 0x000e640008001105 */
[----:B-1----:R-:W-:Y:S05]  /*23d0*/  @!P0 BRA `(.L_x_37) ;  /* 0x0000006c00a08947 */ /* 0x002fea0003800000 */
.L_x_133:
[----:B------:R-:W-:-:S04]  /*23e0*/  UIADD3 UR6, UPT, UPT, UR6, 0x1, URZ ;  /* 0x0000000106067890 */ /* 0x000fc8000fffe0ff */
[----:B------:R-:W-:-:S04]  /*23f0*/  UISETP.NE.AND UP0, UPT, UR6, 0x5, UPT ;  /* 0x000000050600788c */ /* 0x000fc8000bf05270 */
[----:B------:R-:W-:Y:S02]  /*2400*/  USEL UR7, URZ, 0x1, UP0 ;  /* 0x00000001ff077887 */ /* 0x000fe40008000000 */
[----:B------:R-:W-:-:S04]  /*2410*/  USEL UR6, UR6, URZ, UP0 ;  /* 0x000000ff06067287 */ /* 0x000fc80008000000 */
[----:B------:R-:W-:Y:S01]  /*2420*/  ULEA UR5, UR6, UR4, 0x3 ;  /* 0x0000000406057291 */ /* 0x000fe2000f8e18ff */
[----:B------:R-:W-:-:S04]  /*2430*/  LOP3.LUT R2, R2, UR7, RZ, 0x3c, !PT ;  /* 0x0000000702027c12 */ /* 0x000fc8000f8e3cff */
[----:B-1----:R-:W-:-:S04]  /*2440*/  SHF.L.U32 R3, R2, 0x1f, RZ ;  /* 0x0000001f02037819 */ /* 0x002fc800000006ff */
[----:B------:R-:W1:Y:S02]  /*2450*/  SYNCS.PHASECHK.TRANS64.TRYWAIT P0, [UR5], R3 ;  /* 0x00000003ff0075a7 */ /* 0x000e640008001105 */
[----:B-1----:R-:W-:Y:S05]  /*2460*/  @!P0 BRA `(.L_x_38) ;  /* 0x0000006c00948947 */ /* 0x002fea0003800000 */
.L_x_135:
        /* <DEDUP_REMOVED lines=9> */
.L_x_137:
[----:B------:R-:W-:-:S04]  /*2500*/  UIADD3 UR6, UPT, UPT, UR6, 0x1, URZ ;  /* 0x0000000106067890 */ /* 0x000fc8000fffe0ff */
[----:B------:R-:W-:-:S04]  /*2510*/  UISETP.NE.AND UP0, UPT, UR6, 0x5, UPT ;  /* 0x000000050600788c */ /* 0x000fc8000bf05270 */
[----:B------:R-:W-:Y:S02]  /*2520*/  USEL UR5, URZ, 0x1, UP0 ;  /* 0x00000001ff057887 */ /* 0x000fe40008000000 */
[----:B------:R-:W-:-:S04]  /*2530*/  USEL UR6, UR6, URZ, UP0 ;  /* 0x000000ff06067287 */ /* 0x000fc80008000000 */
[----:B------:R-:W-:Y:S01]  /*2540*/  ULEA UR6, UR6, UR4, 0x3 ;  /* 0x0000000406067291 */ /* 0x000fe2000f8e18ff */
[----:B------:R-:W-:-:S04]  /*2550*/  LOP3.LUT R2, R2, UR5, RZ, 0x3c, !PT ;  /* 0x0000000502027c12 */ /* 0x000fc8000f8e3cff */
[----:B------:R-:W-:Y:S01]  /*2560*/  SHF.L.U32 R2, R2, 0x1f, RZ ;  /* 0x0000001f02027819 */ /* 0x000fe200000006ff */
[----:B-1--4-:R-:W-:-:S07]  /*2570*/  IMAD.U32 R0, RZ, RZ, UR6 ;  /* 0x00000006ff007e24 */ /* 0x012fce000f8e00ff */
.L_x_40:
[----:B-1----:R1:W2:Y:S02]  /*2580*/  SYNCS.PHASECHK.TRANS64.TRYWAIT P0, [R0+URZ], R2 ;  /* 0x00000002000075a7 */ /* 0x0022a400080011ff */
[----:B--2---:R-:W-:Y:S05]  /*2590*/  @!P0 NANOSLEEP.SYNCS 0x989680 ;  /* 0x009896800000895d */ /* 0x004fea0003900000 */
[----:B------:R-:W2:Y:S02]  /*25a0*/  @!P0 SYNCS.PHASECHK.TRANS64 P0, [R0+URZ], R2 ;  /* 0x00000002000085a7 */ /* 0x000ea400080010ff */
[----:B--2---:R-:W-:Y:S05]  /*25b0*/  @P0 EXIT ;  /* 0x000000000000094d */ /* 0x004fea0003800000 */
[----:B------:R-:W-:Y:S05]  /*25c0*/  BRA `(.L_x_40) ;  /* 0xfffffffc00ec7947 */ /* 0x000fea000383ffff */
.L_x_17:
[----:B------:R-:W-:-:S04]  /*25d0*/  UISETP.NE.AND UP1, UPT, UR37, URZ, UPT ;  /* 0x000000ff2500728c */ /* 0x000fc8000bf25270 */
[----:B------:R-:W-:-:S09]  /*25e0*/  UISETP.NE.OR UP1, UPT, UR8, 0x1, UP1 ;  /* 0x000000010800788c */ /* 0x000fd20008f25670 */
[----:B------:R-:W-:Y:S05]  /*25f0*/  BRA.U UP1, `(.L_x_41) ;  /* 0x0000000501487547 */ /* 0x000fea000b800000 */
[----:B------:R-:W-:Y:S01]  /*2600*/  ISETP.NE.AND P2, PT, R2, RZ, PT ;  /* 0x000000ff0200720c */ /* 0x000fe20003f45270 */
[----:B------:R-:W-:Y:S01]  /*2610*/  IMAD.MOV.U32 R12, RZ, RZ, 0x1 ;  /* 0x00000001ff0c7424 */ /* 0x000fe200078e00ff */
[----:B------:R-:W-:Y:S02]  /*2620*/  CS2R R10, SRZ ;  /* 0x00000000000a7805 */ /* 0x000fe4000001ff00 */
[----:B------:R-:W-:Y:S01]  /*2630*/  CS2R R8, SRZ ;  /* 0x0000000000087805 */ /* 0x000fe2000001ff00 */
[----:B------:R-:W-:Y:S01]  /*2640*/  UMOV UR4, 0x400 ;  /* 0x0000040000047882 */ /* 0x000fe20000000000 */
[----:B------:R-:W-:Y:S01]  /*2650*/  UMOV UR6, URZ ;  /* 0x000000ff00067c82 */ /* 0x000fe20008000000 */
[----:B------:R-:W-:-:S12]  /*2660*/  ULEA UR37, UR37, UR4, 0x18 ;  /* 0x0000000425257291 */ /* 0x000fd8000f8ec0ff */
.L_x_45:
[----:B------:R-:W-:Y:S02]  /*2670*/  LEA R0, R8, UR37, 0x3 ;  /* 0x0000002508007c11 */ /* 0x000fe4000f8e18ff */
[----:B------:R-:W-:-:S03]  /*2680*/  SHF.L.U32 R4, R9, 0x1f, RZ ;  /* 0x0000001f09047819 */ /* 0x000fc600000006ff */
[----:B------:R-:W-:Y:S01]  /*2690*/  VIADD R5, R0, 0x110 ;  /* 0x0000011000057836 */ /* 0x000fe20000000000 */
[----:B------:R-:W1:Y:S02]  /*26a0*/  SYNCS.PHASECHK.TRANS64.TRYWAIT P0, [R0+URZ+0x100], R4 ;  /* 0x00010004000075a7 */ /* 0x000e6400080011ff */
[----:B-1----:R-:W-:Y:S05]  /*26b0*/  @!P0 BRA `(.L_x_42) ;  /* 0x0000006c00308947 */ /* 0x002fea0003800000 */
.L_x_138:
[----:B------:R-:W-:Y:S01]  /*26c0*/  ULEA UR5, UR6, UR37, 0x3 ;  /* 0x0000002506057291 */ /* 0x000fe2000f8e18ff */
[----:B-1----:R-:W-:Y:S01]  /*26d0*/  PRMT R0, RZ, 0x654, R5 ;  /* 0x00000654ff007816 */ /* 0x002fe20000000005 */
[----:B------:R-:W-:Y:S01]  /*26e0*/  @!P2 IMAD.MOV.U32 R4, RZ, RZ, 0x10 ;  /* 0x00000010ff04a424 */ /* 0x000fe200078e00ff */
[----:B------:R-:W-:Y:S01]  /*26f0*/  SHF.L.U32 R5, R12, 0x1f, RZ ;  /* 0x0000001f0c057819 */ /* 0x000fe200000006ff */
[----:B------:R-:W-:Y:S01]  /*2700*/  UIADD3 UR4, UPT, UPT, UR5, 0xa0, URZ ;  /* 0x000000a005047890 */ /* 0x000fe2000fffe0ff */
[----:B------:R1:W-:Y:S05]  /*2710*/  SYNCS.ARRIVE.TRANS64.RED.A1T0 RZ, [R0+URZ], RZ ;  /* 0x000000ff00ff79a7 */ /* 0x0003ea00081004ff */
[----:B------:R-:W-:Y:S01]  /*2720*/  IMAD.U32 R6, RZ, RZ, UR4 ;  /* 0x00000004ff067e24 */ /* 0x000fe2000f8e00ff */
[----:B------:R-:W2:Y:S04]  /*2730*/  SYNCS.PHASECHK.TRANS64.TRYWAIT P0, [UR5+0xb0], R5 ;  /* 0x0000b005ff0075a7 */ /* 0x000ea80008001105 */
[----:B------:R-:W-:Y:S01]  /*2740*/  PRMT R6, R2, 0x654, R6 ;  /* 0x0000065402067816 */ /* 0x000fe20000000006 */
[----:B-12---:R-:W-:Y:S06]  /*2750*/  @!P0 BRA `(.L_x_43) ;  /* 0x0000006c001c8947 */ /* 0x006fec0003800000 */
.L_x_140:
[----:B------:R-:W-:Y:S01]  /*2760*/  ULEA UR4, UR6, UR37, 0x4 ;  /* 0x0000002506047291 */ /* 0x000fe2000f8e20ff */
[----:B------:R-:W-:Y:S01]  /*2770*/  SEL R3, R6, R3, !P2 ;  /* 0x0000000306037207 */ /* 0x000fe20005000000 */
[----:B------:R-:W-:Y:S01]  /*2780*/  UIADD3 UR5, UPT, UPT, UR5, 0xa0, URZ ;  /* 0x000000a005057890 */ /* 0x000fe2000fffe0ff */
[----:B-1----:R-:W-:Y:S01]  /*2790*/  LEA R0, R11, UR37, 0x3 ;  /* 0x000000250b007c11 */ /* 0x002fe2000f8e18ff */
[----:B------:R-:W-:Y:S01]  /*27a0*/  UIADD3 UR4, UPT, UPT, UR4, 0x130, URZ ;  /* 0x0000013004047890 */ /* 0x000fe2000fffe0ff */
[----:B------:R1:W-:Y:S01]  /*27b0*/  @!P2 SYNCS.ARRIVE.TRANS64.RED RZ, [R3+URZ], R4 ;  /* 0x0000000403ffa9a7 */ /* 0x0003e200080004ff */
[----:B------:R-:W-:Y:S01]  /*27c0*/  UIADD3 UR6, UPT, UPT, UR6, 0x1, URZ ;  /* 0x0000000106067890 */ /* 0x000fe2000fffe0ff */
[----:B------:R-:W-:-:S03]  /*27d0*/  VIADD R8, R8, 0x1 ;  /* 0x0000000108087836 */ /* 0x000fc60000000000 */
[----:B------:R-:W-:Y:S02]  /*27e0*/  UISETP.NE.AND UP0, UPT, UR6, 0x2, UPT ;  /* 0x000000020600788c */ /* 0x000fe4000bf05270 */
[----:B------:R-:W-:Y:S01]  /*27f0*/  ISETP.NE.AND P0, PT, R8, 0x2, PT ;  /* 0x000000020800780c */ /* 0x000fe20003f05270 */
[----:B------:R-:W-:Y:S06]  /*2800*/  UGETNEXTWORKID.BROADCAST [UR4], [UR5] ;  /* 0x00000000040073ca */ /* 0x000fec0008000100 */
[----:B------:R-:W-:Y:S02]  /*2810*/  USEL UR4, URZ, 0x1, UP0 ;  /* 0x00000001ff047887 */ /* 0x000fe40008000000 */
[----:B------:R-:W-:-:S04]  /*2820*/  USEL UR6, UR6, URZ, UP0 ;  /* 0x000000ff06067287 */ /* 0x000fc80008000000 */
[----:B------:R-:W-:Y:S02]  /*2830*/  LOP3.LUT R12, R12, UR4, RZ, 0x3c, !PT ;  /* 0x000000040c0c7c12 */ /* 0x000fe4000f8e3cff */
[----:B-1----:R-:W-:-:S04]  /*2840*/  SHF.L.U32 R4, R10, 0x1f, RZ ;  /* 0x0000001f0a047819 */ /* 0x002fc800000006ff */
[----:B------:R-:W1:Y:S02]  /*2850*/  SYNCS.PHASECHK.TRANS64.TRYWAIT P1, [R0+URZ+0xa0], R4 ;  /* 0x0000a004000075a7 */ /* 0x000e6400080211ff */
[----:B-1----:R-:W-:Y:S05]  /*2860*/  @!P1 BRA `(.L_x_44) ;  /* 0x0000006800f09947 */ /* 0x002fea0003800000 */
.L_x_141:
[C---:B-1----:R-:W-:Y:S01]  /*2870*/  LEA R4, R11.reuse, UR37, 0x4 ;  /* 0x000000250b047c11 */ /* 0x042fe2000f8e20ff */
[----:B------:R-:W-:Y:S01]  /*2880*/  VIADD R0, R0, 0xb0 ;  /* 0x000000b000007836 */ /* 0x000fe20000000000 */
[----:B------:R-:W-:Y:S01]  /*2890*/  SEL R8, R8, RZ, P0 ;  /* 0x000000ff08087207 */ /* 0x000fe20000000000 */
[----:B------:R-:W-:-:S03]  /*28a0*/  VIADD R11, R11, 0x1 ;  /* 0x000000010b0b7836 */ /* 0x000fc60000000000 */
[----:B------:R-:W1:Y:S01]  /*28b0*/  LDS.128 R4, [R4+0x130] ;  /* 0x0001300004047984 */ /* 0x000e620000000c00 */
[----:B------:R-:W-:Y:S02]  /*28c0*/  PRMT R0, RZ, 0x654, R0 ;  /* 0x00000654ff007816 */ /* 0x000fe40000000000 */
[C---:B------:R-:W-:Y:S01]  /*28d0*/  ISETP.NE.AND P1, PT, R11.reuse, 0x2, PT ;  /* 0x000000020b00780c */ /* 0x040fe20003f25270 */
[----:B------:R-:W-:Y:S01]  /*28e0*/  @!PT LDS RZ, [RZ] ;  /* 0x00000000fffff984 */ /* 0x000fe20000000800 */
[----:B------:R-:W-:Y:S01]  /*28f0*/  @!PT LDS RZ, [RZ] ;  /* 0x00000000fffff984 */ /* 0x000fe20000000800 */
[----:B------:R-:W-:Y:S01]  /*2900*/  @!PT LDS RZ, [RZ] ;  /* 0x00000000fffff984 */ /* 0x000fe20000000800 */
[----:B------:R-:W-:Y:S01]  /*2910*/  @!PT LDS RZ, [RZ] ;  /* 0x00000000fffff984 */ /* 0x000fe20000000800 */
[----:B------:R2:W-:Y:S06]  /*2920*/  MEMBAR.ALL.CTA ;  /* 0x0000000000007992 */ /* 0x0005ec0000008000 */
[----:B--2---:R-:W2:Y:S01]  /*2930*/  FENCE.VIEW.ASYNC.S ;  /* 0x00000000000073c6 */ /* 0x004ea20000000000 */
[----:B------:R-:W-:Y:S01]  /*2940*/  SEL R11, R11, RZ, P1 ;  /* 0x000000ff0b0b7207 */ /* 0x000fe20000800000 */
[----:B--2---:R2:W-:Y:S01]  /*2950*/  SYNCS.ARRIVE.TRANS64.RED.A1T0 RZ, [R0+URZ], RZ ;  /* 0x000000ff00ff79a7 */ /* 0x0045e200081004ff */
[----:B-1----:R-:W-:-:S02]  /*2960*/  LOP3.LUT P3, RZ, R6, 0x1, RZ, 0xc0, !PT ;  /* 0x0000000106ff7812 */ /* 0x002fc4000786c0ff */
[----:B------:R-:W-:-:S04]  /*2970*/  SEL R4, RZ, 0x1, P1 ;  /* 0x00000001ff047807 */ /* 0x000fc80000800000 */
[----:B------:R-:W-:Y:S02]  /*2980*/  LOP3.LUT R10, R10, R4, RZ, 0x3c, !PT ;  /* 0x000000040a0a7212 */ /* 0x000fe400078e3cff */
[----:B--2---:R-:W-:-:S04]  /*2990*/  SEL R0, RZ, 0x1, P0 ;  /* 0x00000001ff007807 */ /* 0x004fc80000000000 */
[----:B------:R-:W-:Y:S01]  /*29a0*/  LOP3.LUT R9, R9, R0, RZ, 0x3c, !PT ;  /* 0x0000000009097212 */ /* 0x000fe200078e3cff */
[----:B------:R-:W-:Y:S06]  /*29b0*/  @P3 BRA `(.L_x_45) ;  /* 0xfffffffc002c3947 */ /* 0x000fec000383ffff */
[----:B------:R-:W-:Y:S01]  /*29c0*/  ULEA UR5, UR6, UR37, 0x3 ;  /* 0x0000002506057291 */ /* 0x000fe2000f8e18ff */
[----:B------:R-:W-:-:S08]  /*29d0*/  SHF.L.U32 R2, R12, 0x1f, RZ ;  /* 0x0000001f0c027819 */ /* 0x000fd000000006ff */
[----:B------:R-:W1:Y:S02]  /*29e0*/  SYNCS.PHASECHK.TRANS64 P0, [UR5+0xb0], R2 ;  /* 0x0000b002ff0075a7 */ /* 0x000e640008001005 */
[----:B-1----:R-:W-:Y:S05]  /*29f0*/  @P0 BRA `(.L_x_46) ;  /* 0x0000000000080947 */ /* 0x002fea0003800000 */
[----:B------:R-:W1:Y:S02]  /*2a00*/  SYNCS.PHASECHK.TRANS64.TRYWAIT P0, [UR5+0xb0], R2 ;  /* 0x0000b002ff0075a7 */ /* 0x000e640008001105 */
[----:B-1----:R-:W-:Y:S05]  /*2a10*/  @!P0 BRA `(.L_x_47) ;  /* 0x0000006800988947 */ /* 0x002fea0003800000 */
.L_x_46:
[----:B------:R-:W-:-:S04]  /*2a20*/  UIADD3 UR4, UPT, UPT, UR6, 0x1, URZ ;  /* 0x0000000106047890 */ /* 0x000fc8000fffe0ff */
[----:B------:R-:W-:-:S04]  /*2a30*/  UISETP.NE.AND UP0, UPT, UR4, 0x2, UPT ;  /* 0x000000020400788c */ /* 0x000fc8000bf05270 */
[----:B------:R-:W-:Y:S02]  /*2a40*/  USEL UR7, URZ, 0x1, UP0 ;  /* 0x00000001ff077887 */ /* 0x000fe40008000000 */
[----:B------:R-:W-:-:S04]  /*2a50*/  USEL UR4, UR4, URZ, UP0 ;  /* 0x000000ff04047287 */ /* 0x000fc80008000000 */
[----:B------:R-:W-:Y:S01]  /*2a60*/  ULEA UR4, UR4, UR37, 0x3 ;  /* 0x0000002504047291 */ /* 0x000fe2000f8e18ff */
[----:B-1----:R-:W-:-:S04]  /*2a70*/  LOP3.LUT R2, R12, UR7, RZ, 0x3c, !PT ;  /* 0x000000070c027c12 */ /* 0x002fc8000f8e3cff */
[----:B------:R-:W-:-:S04]  /*2a80*/  SHF.L.U32 R0, R2, 0x1f, RZ ;  /* 0x0000001f02007819 */ /* 0x000fc800000006ff */
[----:B------:R-:W1:Y:S02]  /*2a90*/  SYNCS.PHASECHK.TRANS64 P0, [UR4+0xb0], R0 ;  /* 0x0000b000ff0075a7 */ /* 0x000e640008001004 */
[----:B-1----:R-:W-:Y:S05]  /*2aa0*/  @P0 EXIT ;  /* 0x000000000000094d */ /* 0x002fea0003800000 */
[----:B------:R-:W-:Y:S02]  /*2ab0*/  SHF.L.U32 R2, R2, 0x1f, RZ ;  /* 0x0000001f02027819 */ /* 0x000fe400000006ff */
[----:B------:R-:W-:-:S07]  /*2ac0*/  MOV R0, UR4 ;  /* 0x0000000400007c02 */ /* 0x000fce0008000f00 */
.L_x_48:
[----:B-1----:R1:W2:Y:S02]  /*2ad0*/  SYNCS.PHASECHK.TRANS64.TRYWAIT P0, [R0+URZ+0xb0], R2 ;  /* 0x0000b002000075a7 */ /* 0x0022a400080011ff */
[----:B--2---:R-:W-:Y:S05]  /*2ae0*/  @!P0 NANOSLEEP.SYNCS 0x989680 ;  /* 0x009896800000895d */ /* 0x004fea0003900000 */
[----:B------:R-:W2:Y:S02]  /*2af0*/  @!P0 SYNCS.PHASECHK.TRANS64 P0, [R0+URZ+0xb0], R2 ;  /* 0x0000b002000085a7 */ /* 0x000ea400080010ff */
[----:B--2---:R-:W-:Y:S05]  /*2b00*/  @P0 EXIT ;  /* 0x000000000000094d */ /* 0x004fea0003800000 */
[----:B------:R-:W-:Y:S05]  /*2b10*/  BRA `(.L_x_48) ;  /* 0xfffffffc00ec7947 */ /* 0x000fea000383ffff */
.L_x_41:
[----:B------:R-:W-:-:S09]  /*2b20*/  UISETP.NE.AND UP1, UPT, UR8, URZ, UPT ;  /* 0x000000ff0800728c */ /* 0x000fd2000bf25270 */
[----:B------:R-:W-:Y:S05]  /*2b30*/  BRA.U UP1, `(.L_x_49) ;  /* 0x0000000d01cc7547 */ /* 0x000fea000b800000 */
[----:B------:R-:W-:Y:S01]  /*2b40*/  UMOV UR4, 0x40 ;  /* 0x0000004000047882 */ /* 0x000fe20000000000 */
[----:B------:R-:W-:Y:S01]  /*2b50*/  NOP ;  /* 0x0000000000007918 */ /* 0x000fe20000000000 */
[----:B------:R-:W-:Y:S01]  /*2b60*/  ULEA UR4, UR37, UR4, 0x18 ;  /* 0x0000000425047291 */ /* 0x000fe2000f8ec0ff */
[----:B------:R-:W-:Y:S02]  /*2b70*/  UMOV UR5, 0x400 ;  /* 0x0000040000057882 */ /* 0x000fe40000000000 */
[----:B------:R-:W-:-:S06]  /*2b80*/  ULEA UR37, UR37, UR5, 0x18 ;  /* 0x0000000525257291 */ /* 0x000fcc000f8ec0ff */
[----:B------:R-:W1:Y:S02]  /*2b90*/  LDS.U8 R0, [UR4+0x1c] ;  /* 0x00001c04ff007984 */ /* 0x000e640008000000 */
[----:B-1----:R-:W-:-:S13]  /*2ba0*/  ISETP.NE.AND P0, PT, R0, RZ, PT ;  /* 0x000000ff0000720c */ /* 0x002fda0003f05270 */
[----:B------:R-:W-:Y:S05]  /*2bb0*/  @P0 BRA `(.L_x_50) ;  /* 0x0000000000580947 */ /* 0x000fea0003800000 */
[----:B------:R-:W-:-:S13]  /*2bc0*/  ELECT P0, URZ, PT ;  /* 0x0000000000ff782f */ /* 0x000fda0003800000 */
[----:B------:R-:W-:Y:S05]  /*2bd0*/  @!P0 BRA `(.L_x_51) ;  /* 0x0000000000608947 */ /* 0x000fea0003800000 */
[----:B------:R-:W-:Y:S01]  /*2be0*/  UMOV UR5, 0x10 ;  /* 0x0000001000057882 */ /* 0x000fe20000000000 */
[----:B------:R-:W-:Y:S01]  /*2bf0*/  HFMA2 R0, -RZ, RZ, 0, 5.9604644775390625e-08 ;  /* 0x00000001ff007431 */ /* 0x000fe200000001ff */
[----:B------:R-:W-:-:S03]  /*2c00*/  MOV R2, 0xffff ;  /* 0x0000ffff00027802 */ /* 0x000fc60000000f00 */
[----:B------:R-:W-:Y:S04]  /*2c10*/  DEPBAR.LE SB1, 0x36 ;  /* 0x00009d800000791a */ /* 0x000fe80000000000 */
[----:B------:R-:W1:Y:S02]  /*2c20*/  UTCATOMSWS.FIND_AND_SET.ALIGN UP0, UR5, UR5 ;  /* 0x00000005000575e3 */ /* 0x000e640008000800 */
[----:B-1----:R-:W-:Y:S01]  /*2c30*/  MOV R3, UR5 ;  /* 0x0000000500037c02 */ /* 0x002fe20008000f00 */
[----:B------:R-:W-:Y:S06]  /*2c40*/  BRA.U UP0, `(.L_x_52) ;  /* 0x0000000100187547 */ /* 0x000fec000b800000 */
.L_x_53:
[----:B------:R-:W-:Y:S05]  /*2c50*/  NANOSLEEP 0x64 ;  /* 0x000000640000795d */ /* 0x000fea0003800000 */
[----:B------:R-:W-:-:S05]  /*2c60*/  UMOV UR5, 0x10 ;  /* 0x0000001000057882 */ /* 0x000fca0000000000 */
[----:B------:R-:W-:Y:S04]  /*2c70*/  DEPBAR.LE SB1, 0x36 ;  /* 0x00009d800000791a */ /* 0x000fe80000000000 */
[----:B------:R-:W1:Y:S02]  /*2c80*/  UTCATOMSWS.FIND_AND_SET.ALIGN UP0, UR5, UR5 ;  /* 0x00000005000575e3 */ /* 0x000e640008000800 */
[----:B-1----:R-:W-:Y:S01]  /*2c90*/  MOV R3, UR5 ;  /* 0x0000000500037c02 */ /* 0x002fe20008000f00 */
[----:B------:R-:W-:Y:S05]  /*2ca0*/  BRA.U !UP0, `(.L_x_53) ;  /* 0xfffffffd08e87547 */ /* 0x000fea000b83ffff */
.L_x_52:
[-C--:B------:R-:W-:Y:S02]  /*2cb0*/  SHF.L.U32 R2, R2, R3.reuse, RZ ;  /* 0x0000000302027219 */ /* 0x080fe400000006ff */
[----:B------:R-:W-:Y:S01]  /*2cc0*/  SHF.L.U32 R0, R0, R3, RZ ;  /* 0x0000000300007219 */ /* 0x000fe200000006ff */
[----:B------:R-:W-:Y:S02]  /*2cd0*/  IMAD.SHL.U32 R3, R3, 0x20, RZ ;  /* 0x0000002003037824 */ /* 0x000fe400078e00ff */
[----:B------:R1:W-:Y:S04]  /*2ce0*/  ATOMS.OR RZ, [UR4+0x14], R2 ;  /* 0x00001402ffff798c */ /* 0x0003e8000b000004 */
[----:B------:R1:W-:Y:S04]  /*2cf0*/  ATOMS.OR RZ, [UR4+0x18], R0 ;  /* 0x00001800ffff798c */ /* 0x0003e8000b000004 */
[----:B------:R1:W-:Y:S01]  /*2d00*/  STS [UR37+0x150], R3 ;  /* 0x00015003ff007988 */ /* 0x0003e20008000825 */
[----:B------:R-:W-:Y:S05]  /*2d10*/  BRA `(.L_x_51) ;  /* 0x0000000000107947 */ /* 0x000fea0003800000 */
.L_x_50:
[----:B------:R-:W-:Y:S02]  /*2d20*/  MOV R0, 0xffffffff ;  /* 0xffffffff00007802 */ /* 0x000fe40000000f00 */
[----:B------:R-:W-:-:S03]  /*2d30*/  MOV R2, 0x2d60 ;  /* 0x00002d6000027802 */ /* 0x000fc60000000f00 */
[----:B------:R1:W-:Y:S04]  /*2d40*/  STS [UR37+0x150], R0 ;  /* 0x00015000ff007988 */ /* 0x0003e80008000825 */
[----:B-1-3-5:R-:W-:Y:S05]  /*2d50*/  CALL.REL.NOINC `($__internal_1_$__cuda_sm10x_tcgen05_guardrail_trap_phase_invalid_during_alloc) ;  /* 0x0000006c00dc7944 */ /* 0x02afea0003c00000 */
.L_x_51:
[----:B------:R-:W-:Y:S05]  /*2d60*/  WARPSYNC.ALL ;  /* 0x0000000000007948 */ /* 0x000fea0003800000 */
[----:B------:R-:W2:Y:S01]  /*2d70*/  S2UR UR5, SR_CgaCtaId ;  /* 0x00000000000579c3 */ /* 0x000ea20000008800 */
[----:B------:R-:W-:Y:S01]  /*2d80*/  UMOV UR4, 0x400 ;  /* 0x0000040000047882 */ /* 0x000fe20000000000 */
[----:B------:R-:W-:-:S06]  /*2d90*/  NOP ;  /* 0x0000000000007918 */ /* 0x000fcc0000000000 */
[----:B------:R-:W-:Y:S06]  /*2da0*/  BAR.ARV 0x6, 0xa0 ;  /* 0x0182800000007b1d */ /* 0x000fec0000002000 */
[----:B------:R-:W4:Y:S01]  /*2db0*/  LDCU UR7, c[0x0][0x38c] ;  /* 0x00007180ff0777ac */ /* 0x000f220008000800 */
[----:B------:R-:W-:Y:S01]  /*2dc0*/  IMAD.MOV.U32 R11, RZ, RZ, 0x1 ;  /* 0x00000001ff0b7424 */ /* 0x000fe200078e00ff */
[----:B------:R-:W-:Y:S01]  /*2dd0*/  CS2R R8, SRZ ;  /* 0x0000000000087805 */ /* 0x000fe2000001ff00 */
[----:B------:R-:W-:Y:S01]  /*2de0*/  IMAD.MOV.U32 R10, RZ, RZ, RZ ;  /* 0x000000ffff0a7224 */ /* 0x000fe200078e00ff */
[----:B------:R-:W3:Y:S01]  /*2df0*/  LDCU UR6, c[0x0][0x38c] ;  /* 0x00007180ff0677ac */ /* 0x000ee20008000800 */
[----:B------:R-:W-:Y:S01]  /*2e00*/  UMOV UR15, URZ ;  /* 0x000000ff000f7c82 */ /* 0x000fe20008000000 */
[----:B------:R-:W-:Y:S01]  /*2e10*/  UMOV UR14, URZ ;  /* 0x000000ff000e7c82 */ /* 0x000fe20008000000 */
[----:B--2---:R-:W-:Y:S01]  /*2e20*/  ULEA UR5, UR5, UR4, 0x18 ;  /* 0x0000000405057291 */ /* 0x004fe2000f8ec0ff */
[----:B------:R-:W-:Y:S01]  /*2e30*/  UMOV UR24, 0x0 ;  /* 0x0000000000187882 */ /* 0x000fe20000000000 */
[----:B------:R-:W-:-:S02]  /*2e40*/  UMOV UR25, 0x4400490 ;  /* 0x0440049000197882 */ /* 0x000fc40000000000 */
[----:B------:R-:W-:Y:S02]  /*2e50*/  UIADD3 UR10, UPT, UPT, UR5, 0x6400, URZ ;  /* 0x00006400050a7890 */ /* 0x000fe4000fffe0ff */
[----:B------:R-:W-:Y:S02]  /*2e60*/  UIADD3 UR11, UPT, UPT, UR5, 0x10400, URZ ;  /* 0x00010400050b7890 */ /* 0x000fe4000fffe0ff */
[----:B----4-:R-:W-:Y:S01]  /*2e70*/  UIADD3 UR7, UPT, UPT, UR7, 0x7f, URZ ;  /* 0x0000007f07077890 */ /* 0x010fe2000fffe0ff */
[----:B-1----:R-:W1:Y:S01]  /*2e80*/  LDS R0, [UR5+0x150] ;  /* 0x00015005ff007984 */ /* 0x002e620008000800 */
[----:B------:R-:W-:Y:S02]  /*2e90*/  USHF.R.U32.HI UR10, URZ, 0x4, UR10 ;  /* 0x00000004ff0a7899 */ /* 0x000fe4000801160a */
[----:B------:R-:W-:Y:S02]  /*2ea0*/  USHF.R.S32.HI UR4, URZ, 0x1f, UR7 ;  /* 0x0000001fff047899 */ /* 0x000fe40008011407 */
[----:B------:R-:W-:-:S02]  /*2eb0*/  USHF.R.U32.HI UR11, URZ, 0x4, UR11 ;  /* 0x00000004ff0b7899 */ /* 0x000fc4000801160b */
[----:B------:R-:W-:Y:S02]  /*2ec0*/  ULEA.HI UR4, UR4, UR7, URZ, 0x7 ;  /* 0x0000000704047291 */ /* 0x000fe4000f8f38ff */
[----:B------:R-:W-:Y:S02]  /*2ed0*/  ULOP3.LUT UR10, UR10, 0x3fff, URZ, 0xc0, !UPT ;  /* 0x00003fff0a0a7892 */ /* 0x000fe4000f8ec0ff */
[----:B------:R-:W-:Y:S02]  /*2ee0*/  USHF.R.S32.HI UR4, URZ, 0x7, UR4 ;  /* 0x00000007ff047899 */ /* 0x000fe40008011404 */
[----:B------:R-:W-:Y:S02]  /*2ef0*/  ULOP3.LUT UR11, UR11, 0x3fff, URZ, 0xc0, !UPT ;  /* 0x00003fff0b0b7892 */ /* 0x000fe4000f8ec0ff */
[----:B------:R-:W-:Y:S01]  /*2f00*/  UISETP.LT.AND UP0, UPT, UR4, 0x1, UPT ;  /* 0x000000010400788c */ /* 0x000fe2000bf01270 */
[----:B------:R-:W-:Y:S01]  /*2f10*/  UMOV UR22, 0x0 ;  /* 0x0000000000167882 */ /* 0x000fe20000000000 */
[----:B------:R-:W-:-:S02]  /*2f20*/  UMOV UR23, 0x4400490 ;  /* 0x0440049000177882 */ /* 0x000fc40000000000 */
[----:B------:R-:W-:Y:S02]  /*2f30*/  USEL UR9, UR4, 0x1, !UP0 ;  /* 0x0000000104097887 */ /* 0x000fe4000c000000 */
[----:B------:R-:W-:Y:S02]  /*2f40*/  ULOP3.LUT UR10, UR10, 0x10000, URZ, 0xfc, !UPT ;  /* 0x000100000a0a7892 */ /* 0x000fe4000f8efcff */
[----:B------:R-:W-:Y:S02]  /*2f50*/  ULOP3.LUT UR11, UR11, 0x10000, URZ, 0xfc, !UPT ;  /* 0x000100000b0b7892 */ /* 0x000fe4000f8efcff */
[----:B------:R-:W-:Y:S02]  /*2f60*/  UIADD3 UR9, UPT, UPT, -UR9, URZ, URZ ;  /* 0x000000ff09097290 */ /* 0x000fe4000fffe1ff */
[----:B---3--:R-:W-:Y:S01]  /*2f70*/  UISETP.GE.AND UP3, UPT, UR6, 0x1, UPT ;  /* 0x000000010600788c */ /* 0x008fe2000bf66270 */
[----:B------:R-:W-:Y:S01]  /*2f80*/  UMOV UR20, 0x0 ;  /* 0x0000000000147882 */ /* 0x000fe20000000000 */
[----:B------:R-:W-:Y:S01]  /*2f90*/  UMOV UR21, 0x4400490 ;  /* 0x0440049000157882 */ /* 0x000fe20000000000 */
[----:B------:R-:W-:Y:S01]  /*2fa0*/  UMOV UR18, 0x0 ;  /* 0x0000000000127882 */ /* 0x000fe20000000000 */
[----:B------:R-:W-:Y:S01]  /*2fb0*/  UMOV UR19, 0x4400490 ;  /* 0x0440049000137882 */ /* 0x000fe20000000000 */
[----:B-1----:R-:W-:-:S15]  /*2fc0*/  R2UR UR16, R0 ;  /* 0x00000000001072ca */ /* 0x002fde00000e0000 */
.L_x_60:
[----:B------:R-:W-:Y:S02]  /*2fd0*/  LEA R0, R10, UR5, 0x3 ;  /* 0x000000050a007c11 */ /* 0x000fe4000f8e18ff */
[----:B------:R-:W-:Y:S02]  /*2fe0*/  SHF.L.U32 R2, R9, 0x1f, RZ ;  /* 0x0000001f09027819 */ /* 0x000fe400000006ff */
[----:B------:R-:W-:Y:S01]  /*2ff0*/  PLOP3.LUT P0, PT, PT, PT, UP3, 0x80, 0x8 ;  /* 0x000000000008781c */ /* 0x000fe20003f0f038 */
[----:B------:R-:W-:Y:S01]  /*3000*/  VIADD R3, R0, 0xb0 ;  /* 0x000000b000037836 */ /* 0x000fe20000000000 */
[----:B-1----:R-:W1:Y:S02]  /*3010*/  SYNCS.PHASECHK.TRANS64.TRYWAIT P1, [R0+URZ+0xa0], R2 ;  /* 0x0000a002000075a7 */ /* 0x002e6400080211ff */
[----:B-1-3--:R-:W-:Y:S09]  /*3020*/  @!P1 BRA `(.L_x_54) ;  /* 0x00000064002c9947 */ /* 0x00aff20003800000 */
.L_x_143:
[----:B------:R-:W-:Y:S01]  /*3030*/  LEA R4, R10, UR5, 0x4 ;  /* 0x000000050a047c11 */ /* 0x000fe2000f8e20ff */
[----:B------:R-:W-:Y:S01]  /*3040*/  @UP3 ULEA UR6, UR14, UR5, 0x3 ;  /* 0x000000050e063291 */ /* 0x000fe2000f8e18ff */
[----:B------:R-:W-:Y:S01]  /*3050*/  PLOP3.LUT P2, PT, PT, PT, PT, 0x80, 0x8 ;  /* 0x000000000008781c */ /* 0x000fe20003f4f070 */
[----:B------:R-:W-:Y:S01]  /*3060*/  ULEA UR7, UR15, UR5, 0x3 ;  /* 0x000000050f077291 */ /* 0x000fe2000f8e18ff */
[----:B------:R-:W-:Y:S02]  /*3070*/  PRMT R3, RZ, 0x654, R3 ;  /* 0x00000654ff037816 */ /* 0x000fe40000000003 */
[----:B------:R-:W2:Y:S01]  /*3080*/  LDS.128 R4, [R4+0x130] ;  /* 0x0001300004047984 */ /* 0x000ea20000000c00 */
[----:B-1----:R-:W-:Y:S02]  /*3090*/  @P0 SHF.L.U32 R2, R8, 0x1f, RZ ;  /* 0x0000001f08020819 */ /* 0x002fe400000006ff */
[----:B------:R-:W-:Y:S01]  /*30a0*/  SHF.L.U32 R0, R11, 0x1f, RZ ;  /* 0x0000001f0b007819 */ /* 0x000fe200000006ff */
[----:B------:R-:W-:Y:S01]  /*30b0*/  @!PT LDS RZ, [RZ] ;  /* 0x00000000fffff984 */ /* 0x000fe20000000800 */
[----:B------:R-:W-:Y:S01]  /*30c0*/  @!PT LDS RZ, [RZ] ;  /* 0x00000000fffff984 */ /* 0x000fe20000000800 */
[----:B------:R-:W-:Y:S01]  /*30d0*/  @!PT LDS RZ, [RZ] ;  /* 0x00000000fffff984 */ /* 0x000fe20000000800 */
[----:B------:R-:W-:Y:S01]  /*30e0*/  @!PT LDS RZ, [RZ] ;  /* 0x00000000fffff984 */ /* 0x000fe20000000800 */
[----:B------:R1:W-:Y:S06]  /*30f0*/  MEMBAR.ALL.CTA ;  /* 0x0000000000007992 */ /* 0x0003ec0000008000 */
[----:B-1----:R-:W1:Y:S02]  /*3100*/  FENCE.VIEW.ASYNC.S ;  /* 0x00000000000073c6 */ /* 0x002e640000000000 */
[----:B-1----:R1:W-:Y:S01]  /*3110*/  SYNCS.ARRIVE.TRANS64.RED.A1T0 RZ, [R3+URZ], RZ ;  /* 0x000000ff03ff79a7 */ /* 0x0023e200081004ff */
[----:B------:R1:W3:Y:S01]  /*3120*/  @P0 SYNCS.PHASECHK.TRANS64.TRYWAIT P2, [UR6], R2 ;  /* 0x00000002ff0005a7 */ /* 0x0002e20008041106 */
[----:B------:R-:W-:Y:S01]  /*3130*/  ULEA.HI UR6, UR15, UR15, URZ, 0x1 ;  /* 0x0000000f0f067291 */ /* 0x000fe2000f8f08ff */
[----:B--2---:R-:W-:-:S03]  /*3140*/  LOP3.LUT P1, RZ, R6, 0x1, RZ, 0xc0, !PT ;  /* 0x0000000106ff7812 */ /* 0x004fc6000782c0ff */
[----:B------:R-:W-:Y:S02]  /*3150*/  USHF.L.U32 UR8, UR6, 0x7, URZ ;  /* 0x0000000706087899 */ /* 0x000fe400080006ff */
[----:B------:R-:W-:Y:S02]  /*3160*/  ULOP3.LUT UR6, UR6, 0xffe, URZ, 0xc0, !UPT ;  /* 0x00000ffe06067892 */ /* 0x000fe4000f8ec0ff */
[----:B------:R-:W-:Y:S02]  /*3170*/  ULOP3.LUT UR8, UR8, 0xffffff00, URZ, 0xc0, !UPT ;  /* 0xffffff0008087892 */ /* 0x000fe4000f8ec0ff */
[----:B------:R-:W-:Y:S02]  /*3180*/  UIADD3 UR6, UPT, UPT, -UR6, UR15, URZ ;  /* 0x0000000f06067290 */ /* 0x000fe4000fffe1ff */
[----:B------:R-:W-:Y:S01]  /*3190*/  UIADD3 UR8, UPT, UPT, UR16, UR8, URZ ;  /* 0x0000000810087290 */ /* 0x000fe2000fffe0ff */
[----:B------:R-:W2:Y:S03]  /*31a0*/  SYNCS.PHASECHK.TRANS64.TRYWAIT P0, [UR7+0xe0], R0 ;  /* 0x0000e000ff0075a7 */ /* 0x000ea60008001107 */
[----:B------:R-:W-:Y:S01]  /*31b0*/  ULEA UR8, UR6, UR8, 0x14 ;  /* 0x0000000806087291 */ /* 0x000fe2000f8ea0ff */
[----:B-123--:R-:W-:Y:S11]  /*31c0*/  @!P0 BRA `(.L_x_55) ;  /* 0x0000006000d88947 */ /* 0x00eff60003800000 */
.L_x_145:
[----:B------:R-:W-:Y:S01]  /*31d0*/  IADD3 R10, PT, PT, R10, 0x1, RZ ;  /* 0x000000010a0a7810 */ /* 0x000fe20007ffe0ff */
[----:B------:R-:W-:Y:S06]  /*31e0*/  BRA.U !UP3, `(.L_x_56) ;  /* 0x000000010bc07547 */ /* 0x000fec000b800000 */
[----:B------:R-:W-:Y:S01]  /*31f0*/  UPLOP3.LUT UP4, UPT, UPT, UPT, UPT, 0x40, 0x4 ;  /* 0x000000000004789c */ /* 0x000fe20003f8e870 */
[----:B------:R-:W-:Y:S01]  /*3200*/  UMOV UR13, UR9 ;  /* 0x00000009000d7c82 */ /* 0x000fe20008000000 */
[----:B------:R-:W-:Y:S01]  /*3210*/  UMOV UR12, UR4 ;  /* 0x00000004000c7c82 */ /* 0x000fe20008000000 */
[----:B------:R-:W-:-:S08]  /*3220*/  UMOV UR17, UR14 ;  /* 0x0000000e00117c82 */ /* 0x000fd00008000000 */
.L_x_59:
[----:B------:R-:W-:Y:S02]  /*3230*/  UIADD3 UR13, UPT, UPT, UR13, 0x1, URZ ;  /* 0x000000010d0d7890 */ /* 0x000fe4000fffe0ff */
[----:B--2---:R-:W-:Y:S02]  /*3240*/  ULEA UR6, UR17, UR5, 0x3 ;  /* 0x0000000511067291 */ /* 0x004fe4000f8e18ff */
[----:B------:R-:W-:Y:S01]  /*3250*/  UISETP.NE.AND UP0, UPT, UR13, URZ, UPT ;  /* 0x000000ff0d00728c */ /* 0x000fe2000bf05270 */
[----:B---3--:R-:W-:Y:S10]  /*3260*/  @P2 BRA `(.L_x_57) ;  /* 0x00000000000c2947 */ /* 0x008ff40003800000 */
[----:B-1----:R-:W-:Y:S04]  /*3270*/  SHF.L.U32 R2, R8, 0x1f, RZ ;  /* 0x0000001f08027819 */ /* 0x002fe800000006ff */
[----:B------:R-:W1:Y:S02]  /*3280*/  SYNCS.PHASECHK.TRANS64.TRYWAIT P0, [UR6], R2 ;  /* 0x00000002ff0075a7 */ /* 0x000e640008001106 */
[----:B-1----:R-:W-:Y:S05]  /*3290*/  @!P0 BRA `(.L_x_58) ;  /* 0x0000006000bc8947 */ /* 0x002fea0003800000 */
.L_x_57:
[----:B------:R-:W-:Y:S01]  /*32a0*/  UISETP.NE.AND UP1, UPT, UR12, 0x1, UPT ;  /* 0x000000010c00788c */ /* 0x000fe2000bf25270 */
[----:B------:R-:W-:Y:S01]  /*32b0*/  PLOP3.LUT P2, PT, PT, PT, PT, 0x80, 0x8 ;  /* 0x000000000008781c */ /* 0x000fe20003f4f070 */
[----:B------:R-:W-:Y:S02]  /*32c0*/  UIADD3 UR14, UPT, UPT, UR17, 0x1, URZ ;  /* 0x00000001110e7890 */ /* 0x000fe4000fffe0ff */
[----:B------:R-:W-:Y:S02]  /*32d0*/  ULEA UR28, UR17, UR11, 0xb ;  /* 0x0000000b111c7291 */ /* 0x000fe4000f8e58ff */
[----:B------:R-:W-:Y:S01]  /*32e0*/  UISETP.NE.AND UP2, UPT, UR14, 0x5, UPT ;  /* 0x000000050e00788c */ /* 0x000fe2000bf45270 */
[----:B------:R-:W-:Y:S01]  /*32f0*/  PLOP3.LUT P0, PT, PT, PT, UP1, 0x80, 0x8 ;  /* 0x000000000008781c */ /* 0x000fe20003f0f018 */
[----:B------:R-:W-:Y:S02]  /*3300*/  UIADD3 UR40, UPT, UPT, UR28, 0x2, URZ ;  /* 0x000000021c287890 */ /* 0x000fe4000fffe0ff */
[----:B------:R-:W-:Y:S02]  /*3310*/  USEL UR27, URZ, 0x1, UP2 ;  /* 0x00000001ff1b7887 */ /* 0x000fe40009000000 */
[----:B------:R-:W-:Y:S02]  /*3320*/  USEL UR14, UR14, URZ, UP2 ;  /* 0x000000ff0e0e7287 */ /* 0x000fe40009000000 */
[----:B------:R-:W-:Y:S02]  /*3330*/  UIADD3 UR36, UPT, UPT, UR28, 0x4, URZ ;  /* 0x000000041c247890 */ /* 0x000fe4000fffe0ff */
[----:B------:R-:W-:Y:S01]  /*3340*/  @UP1 ULEA UR26, UR14, UR5, 0x3 ;  /* 0x000000050e1a1291 */ /* 0x000fe2000f8e18ff */
[----:B------:R-:W-:Y:S01]  /*3350*/  LOP3.LUT R8, R8, UR27, RZ, 0x3c, !PT ;  /* 0x0000001b08087c12 */ /* 0x000fe2000f8e3cff */
[----:B------:R-:W-:Y:S02]  /*3360*/  UIADD3 UR32, UPT, UPT, UR28, 0x6, URZ ;  /* 0x000000061c207890 */ /* 0x000fe4000fffe0ff */
[----:B------:R-:W-:Y:S01]  /*3370*/  UIADD3 UR6, UPT, UPT, UR6, 0x28, URZ ;  /* 0x0000002806067890 */ /* 0x000fe2000fffe0ff */
[----:B-1----:R-:W-:Y:S01]  /*3380*/  @P0 SHF.L.U32 R0, R8, 0x1f, RZ ;  /* 0x0000001f08000819 */ /* 0x002fe200000006ff */
[----:B------:R-:W-:Y:S01]  /*3390*/  UIADD3 UR12, UPT, UPT, UR12, -0x1, URZ ;  /* 0xffffffff0c0c7890 */ /* 0x000fe2000fffe0ff */
[----:B------:R-:W-:Y:S02]  /*33a0*/  UMOV UR29, 0x40004040 ;  /* 0x40004040001d7882 */ /* 0x000fe40000000000 */
[----:B------:R2:W3:Y:S01]  /*33b0*/  @P0 SYNCS.PHASECHK.TRANS64.TRYWAIT P2, [UR26], R0 ;  /* 0x00000000ff0005a7 */ /* 0x0004e2000804111a */
[----:B------:R-:W-:Y:S01]  /*33c0*/  ULEA UR26, UR17, UR10, 0x9 ;  /* 0x0000000a111a7291 */ /* 0x000fe2000f8e48ff */
[----:B------:R-:W-:Y:S01]  /*33d0*/  UMOV UR27, 0x40004040 ;  /* 0x40004040001b7882 */ /* 0x000fe20000000000 */
[----:B------:R-:W-:Y:S02]  /*33e0*/  UMOV UR41, 0x40004040 ;  /* 0x4000404000297882 */ /* 0x000fe40000000000 */
[----:B------:R-:W-:Y:S02]  /*33f0*/  UIADD3 UR38, UPT, UPT, UR26, 0x2, URZ ;  /* 0x000000021a267890 */ /* 0x000fe4000fffe0ff */
[----:B------:R-:W-:Y:S02]  /*3400*/  UIADD3 UR34, UPT, UPT, UR26, 0x4, URZ ;  /* 0x000000041a227890 */ /* 0x000fe4000fffe0ff */
[----:B------:R-:W-:Y:S01]  /*3410*/  UIADD3 UR30, UPT, UPT, UR26, 0x6, URZ ;  /* 0x000000061a1e7890 */ /* 0x000fe2000fffe0ff */
[----:B------:R2:W-:Y:S01]  /*3420*/  UTCQMMA gdesc[UR26], gdesc[UR28], tmem[UR8], tmem[UR24], idesc[UR25], UP4 ;  /* 0x00ff181c1a0075ea */ /* 0x0005e2000a000308 */
[----:B------:R-:W-:Y:S01]  /*3430*/  UPLOP3.LUT UP4, UPT, UPT, UPT, UPT, 0x80, 0x8 ;  /* 0x000000000008789c */ /* 0x000fe20003f8f070 */
[----:B------:R-:W-:Y:S01]  /*3440*/  UMOV UR39, 0x40004040 ;  /* 0x4000404000277882 */ /* 0x000fe20000000000 */
[----:B------:R-:W-:Y:S01]  /*3450*/  UMOV UR37, 0x40004040 ;  /* 0x4000404000257882 */ /* 0x000fe20000000000 */
[----:B------:R2:W-:Y:S01]  /*3460*/  UTCQMMA gdesc[UR38], gdesc[UR40], tmem[UR8], tmem[UR22], idesc[UR23], UPT ;  /* 0x00ff1628260075ea */ /* 0x0005e2000b800308 */
[----:B------:R-:W-:Y:S01]  /*3470*/  UMOV UR35, 0x40004040 ;  /* 0x4000404000237882 */ /* 0x000fe20000000000 */
[----:B------:R-:W-:Y:S01]  /*3480*/  UMOV UR33, 0x40004040 ;  /* 0x4000404000217882 */ /* 0x000fe20000000000 */
[----:B------:R-:W-:Y:S01]  /*3490*/  UMOV UR31, 0x40004040 ;  /* 0x40004040001f7882 */ /* 0x000fe20000000000 */
[----:B------:R2:W-:Y:S01]  /*34a0*/  UTCQMMA gdesc[UR34], gdesc[UR36], tmem[UR8], tmem[UR20], idesc[UR21], UPT ;  /* 0x00ff1424220075ea */ /* 0x0005e2000b800308 */
[----:B------:R2:W-:Y:S01]  /*34b0*/  UTCQMMA gdesc[UR30], gdesc[UR32], tmem[UR8], tmem[UR18], idesc[UR19], UPT ;  /* 0x00ff12201e0075ea */ /* 0x0005e2000b800308 */
[----:B------:R2:W-:Y:S01]  /*34c0*/  UTCBAR [UR6], URZ ;  /* 0x000000ff060073e9 */ /* 0x0005e200080000ff */
[----:B------:R-:W-:Y:S01]  /*34d0*/  UMOV UR17, UR14 ;  /* 0x0000000e00117c82 */ /* 0x000fe20008000000 */
[----:B------:R-:W-:Y:S05]  /*34e0*/  BRA.U UP0, `(.L_x_59) ;  /* 0xfffffffd00507547 */ /* 0x000fea000b83ffff */
.L_x_56:
[----:B------:R-:W-:Y:S01]  /*34f0*/  UIADD3 UR15, UPT, UPT, UR15, 0x1, URZ ;  /* 0x000000010f0f7890 */ /* 0x000fe2000fffe0ff */
[C---:B------:R-:W-:Y:S01]  /*3500*/  ISETP.NE.AND P0, PT, R10.reuse, 0x2, PT ;  /* 0x000000020a00780c */ /* 0x040fe20003f05270 */
[----:B------:R-:W-:Y:S02]  /*3510*/  UIADD3 UR7, UPT, UPT, UR7, 0xc0, URZ ;  /* 0x000000c007077890 */ /* 0x000fe4000fffe0ff */
[----:B------:R-:W-:Y:S01]  /*3520*/  UISETP.NE.AND UP0, UPT, UR15, 0x4, UPT ;  /* 0x000000040f00788c */ /* 0x000fe2000bf05270 */
[----:B-12---:R-:W-:Y:S02]  /*3530*/  SEL R0, RZ, 0x1, P0 ;  /* 0x00000001ff007807 */ /* 0x006fe40000000000 */
[----:B------:R-:W-:Y:S01]  /*3540*/  SEL R10, R10, RZ, P0 ;  /* 0x000000ff0a0a7207 */ /* 0x000fe20000000000 */
[----:B------:R-:W-:Y:S01]  /*3550*/  USEL UR6, URZ, 0x1, UP0 ;  /* 0x00000001ff067887 */ /* 0x000fe20008000000 */
[----:B------:R-:W-:Y:S01]  /*3560*/  LOP3.LUT R9, R9, R0, RZ, 0x3c, !PT ;  /* 0x0000000009097212 */ /* 0x000fe200078e3cff */
[----:B------:R-:W-:Y:S01]  /*3570*/  USEL UR15, UR15, URZ, UP0 ;  /* 0x000000ff0f0f7287 */ /* 0x000fe20008000000 */
[----:B------:R1:W-:Y:S03]  /*3580*/  UTCBAR [UR7], URZ ;  /* 0x000000ff070073e9 */ /* 0x0003e600080000ff */
[----:B------:R-:W-:Y:S01]  /*3590*/  LOP3.LUT R11, R11, UR6, RZ, 0x3c, !PT ;  /* 0x000000060b0b7c12 */ /* 0x000fe2000f8e3cff */
[----:B------:R-:W-:Y:S07]  /*35a0*/  @P1 BRA `(.L_x_60) ;  /* 0xfffffff800881947 */ /* 0x000fee000383ffff */
[----:B------:R-:W2:Y:S01]  /*35b0*/  S2UR UR4, SR_CgaCtaId ;  /* 0x00000000000479c3 */ /* 0x000ea20000008800 */
[----:B------:R-:W-:Y:S01]  /*35c0*/  ELECT P0, URZ, PT ;  /* 0x0000000000ff782f */ /* 0x000fe20003800000 */
[----:B------:R-:W-:Y:S01]  /*35d0*/  IMAD.MOV.U32 R0, RZ, RZ, 0x1 ;  /* 0x00000001ff007424 */ /* 0x000fe200078e00ff */
[----:B------:R-:W-:Y:S01]  /*35e0*/  UIADD3 UR5, UPT, UPT, UR5, 0xe0, URZ ;  /* 0x000000e005057890 */ /* 0x000fe2000fffe0ff */
[----:B------:R-:W-:Y:S01]  /*35f0*/  SHF.L.U32 R2, R11, 0x1f, RZ ;  /* 0x0000001f0b027819 */ /* 0x000fe200000006ff */
[----:B------:R-:W-:-:S03]  /*3600*/  UMOV UR6, 0x40 ;  /* 0x0000004000067882 */ /* 0x000fc60000000000 */
[----:B------:R-:W-:Y:S01]  /*3610*/  UVIRTCOUNT.DEALLOC.SMPOOL 0x80 ;  /* 0x000000800000784c */ /* 0x000fe20000000000 */
[----:B--2---:R-:W-:Y:S02]  /*3620*/  ULEA UR4, UR4, UR6, 0x18 ;  /* 0x0000000604047291 */ /* 0x004fe4000f8ec0ff */
[----:B------:R-:W-:-:S07]  /*3630*/  ULEA UR6, UR15, UR5, 0x3 ;  /* 0x000000050f067291 */ /* 0x000fce000f8e18ff */
[----:B------:R2:W-:Y:S02]  /*3640*/  @P0 STS.U8 [UR4+0x1c], R0 ;  /* 0x00001c00ff000988 */ /* 0x0005e40008000004 */
[----:B------:R-:W4:Y:S02]  /*3650*/  SYNCS.PHASECHK.TRANS64.TRYWAIT P0, [UR6], R2 ;  /* 0x00000002ff0075a7 */ /* 0x000f240008001106 */
[----:B--2-4-:R-:W-:Y:S05]  /*3660*/  @!P0 BRA `(.L_x_61) ;  /* 0x0000005c00e08947 */ /* 0x014fea0003800000 */
.L_x_148:
[----:B-1----:R-:W-:-:S04]  /*3670*/  UIADD3 UR7, UPT, UPT, UR15, 0x1, URZ ;  /* 0x000000010f077890 */ /* 0x002fc8000fffe0ff */
[----:B------:R-:W-:-:S04]  /*3680*/  UISETP.NE.AND UP0, UPT, UR7, 0x4, UPT ;  /* 0x000000040700788c */ /* 0x000fc8000bf05270 */
[----:B------:R-:W-:Y:S02]  /*3690*/  USEL UR8, URZ, 0x1, UP0 ;  /* 0x00000001ff087887 */ /* 0x000fe40008000000 */
[----:B------:R-:W-:-:S04]  /*36a0*/  USEL UR7, UR7, URZ, UP0 ;  /* 0x000000ff07077287 */ /* 0x000fc80008000000 */
[----:B------:R-:W-:Y:S01]  /*36b0*/  ULEA UR6, UR7, UR5, 0x3 ;  /* 0x0000000507067291 */ /* 0x000fe2000f8e18ff */
[----:B--2---:R-:W-:-:S04]  /*36c0*/  LOP3.LUT R2, R11, UR8, RZ, 0x3c, !PT ;  /* 0x000000080b027c12 */ /* 0x004fc8000f8e3cff */
[----:B------:R-:W-:-:S04]  /*36d0*/  SHF.L.U32 R3, R2, 0x1f, RZ ;  /* 0x0000001f02037819 */ /* 0x000fc800000006ff */
[----:B------:R-:W1:Y:S02]  /*36e0*/  SYNCS.PHASECHK.TRANS64.TRYWAIT P0, [UR6], R3 ;  /* 0x00000003ff0075a7 */ /* 0x000e640008001106 */
[----:B-1----:R-:W-:Y:S05]  /*36f0*/  @!P0 BRA `(.L_x_62) ;  /* 0x0000005c00d48947 */ /* 0x002fea0003800000 */
.L_x_150:
        /* <DEDUP_REMOVED lines=9> */
.L_x_152:
[----:B------:R-:W-:-:S04]  /*3790*/  UIADD3 UR7, UPT, UPT, UR7, 0x1, URZ ;  /* 0x0000000107077890 */ /* 0x000fc8000fffe0ff */
[----:B------:R-:W-:-:S04]  /*37a0*/  UISETP.NE.AND UP0, UPT, UR7, 0x4, UPT ;  /* 0x000000040700788c */ /* 0x000fc8000bf05270 */
[----:B------:R-:W-:Y:S02]  /*37b0*/  USEL UR6, URZ, 0x1, UP0 ;  /* 0x00000001ff067887 */ /* 0x000fe40008000000 */
[----:B------:R-:W-:-:S04]  /*37c0*/  USEL UR7, UR7, URZ, UP0 ;  /* 0x000000ff07077287 */ /* 0x000fc80008000000 */
[----:B------:R-:W-:Y:S01]  /*37d0*/  ULEA UR7, UR7, UR5, 0x3 ;  /* 0x0000000507077291 */ /* 0x000fe2000f8e18ff */
[----:B------:R-:W-:-:S04]  /*37e0*/  LOP3.LUT R2, R2, UR6, RZ, 0x3c, !PT ;  /* 0x0000000602027c12 */ /* 0x000fc8000f8e3cff */
[----:B------:R-:W-:-:S04]  /*37f0*/  SHF.L.U32 R2, R2, 0x1f, RZ ;  /* 0x0000001f02027819 */ /* 0x000fc800000006ff */
[----:B------:R-:W2:Y:S02]  /*3800*/  SYNCS.PHASECHK.TRANS64.TRYWAIT P0, [UR7], R2 ;  /* 0x00000002ff0075a7 */ /* 0x000ea40008001107 */
[----:B--2---:R-:W-:Y:S05]  /*3810*/  @!P0 BRA `(.L_x_64) ;  /* 0x0000005c00bc8947 */ /* 0x004fea0003800000 */
.L_x_154:
[----:B------:R-:W-:Y:S01]  /*3820*/  NOP ;  /* 0x0000000000007918 */ /* 0x000fe20000000000 */
[----:B-1----:R-:W1:Y:S01]  /*3830*/  LDS R0, [UR4+0x14] ;  /* 0x00001404ff007984 */ /* 0x002e620008000800 */
[----:B------:R-:W-:Y:S01]  /*3840*/  ULOP3.LUT UR6, UR16, 0xffff, URZ, 0xc0, !UPT ;  /* 0x0000ffff10067892 */ /* 0x000fe2000f8ec0ff */
[----:B------:R-:W-:Y:S01]  /*3850*/  UMOV UR8, 0xffff ;  /* 0x0000ffff00087882 */ /* 0x000fe20000000000 */
[----:B------:R-:W-:Y:S02]  /*3860*/  UMOV UR5, 0x1 ;  /* 0x0000000100057882 */ /* 0x000fe40000000000 */
[----:B------:R-:W-:-:S04]  /*3870*/  USHF.R.U32.HI UR6, URZ, 0x5, UR6 ;  /* 0x00000005ff067899 */ /* 0x000fc80008011606 */
[----:B------:R-:W-:Y:S02]  /*3880*/  USHF.L.U32 UR8, UR8, UR6, URZ ;  /* 0x0000000608087299 */ /* 0x000fe400080006ff */
[----:B------:R-:W-:-:S04]  /*3890*/  USHF.L.U32 UR5, UR5, UR6, URZ ;  /* 0x0000000605057299 */ /* 0x000fc800080006ff */
[----:B-1----:R-:W-:-:S04]  /*38a0*/  LOP3.LUT R0, R0, UR8, RZ, 0xc0, !PT ;  /* 0x0000000800007c12 */ /* 0x002fc8000f8ec0ff */
[----:B------:R-:W-:-:S13]  /*38b0*/  ISETP.NE.AND P0, PT, R0, UR8, PT ;  /* 0x0000000800007c0c */ /* 0x000fda000bf05270 */
[----:B------:R-:W-:Y:S05]  /*38c0*/  @P0 BRA `(.L_x_65) ;  /* 0x0000000000580947 */ /* 0x000fea0003800000 */
[----:B------:R-:W1:Y:S02]  /*38d0*/  LDS R0, [UR4+0x18] ;  /* 0x00001804ff007984 */ /* 0x000e640008000800 */
[----:B-1----:R-:W-:-:S04]  /*38e0*/  LOP3.LUT R0, R0, UR5, RZ, 0xc0, !PT ;  /* 0x0000000500007c12 */ /* 0x002fc8000f8ec0ff */
[----:B------:R-:W-:-:S13]  /*38f0*/  ISETP.NE.AND P0, PT, R0, UR5, PT ;  /* 0x0000000500007c0c */ /* 0x000fda000bf05270 */
[----:B------:R-:W-:Y:S05]  /*3900*/  @P0 BRA `(.L_x_66) ;  /* 0x00000000003c0947 */ /* 0x000fea0003800000 */
[----:B------:R-:W1:Y:S01]  /*3910*/  S2R R2, SR_LANEID ;  /* 0x0000000000027919 */ /* 0x000e620000000000 */
[----:B------:R-:W-:Y:S01]  /*3920*/  ULOP3.LUT UR8, URZ, UR8, URZ, 0x33, !UPT ;  /* 0x00000008ff087292 */ /* 0x000fe2000f8e33ff */
[----:B------:R-:W-:Y:S02]  /*3930*/  VOTEU.ANY UR7, UPT, PT ;  /* 0x0000000000077886 */ /* 0x000fe400038e0100 */
[----:B------:R-:W-:-:S03]  /*3940*/  UFLO.U32 UR7, UR7 ;  /* 0x00000007000772bd */ /* 0x000fc600080e0000 */
[----:B------:R-:W-:-:S04]  /*3950*/  IMAD.U32 R0, RZ, RZ, UR8 ;  /* 0x00000008ff007e24 */ /* 0x000fc8000f8e00ff */
[----:B------:R2:W4:Y:S02]  /*3960*/  REDUX UR6, R0 ;  /* 0x00000000000673c4 */ /* 0x0005240000000000 */
[----:B------:R1:W-:Y:S02]  /*3970*/  UTCATOMSWS.AND URZ, UR8 ;  /* 0x0000000800ff79e3 */ /* 0x0003e40008000000 */
[----:B-1----:R-:W-:Y:S02]  /*3980*/  ISETP.EQ.U32.AND P0, PT, R2, UR7, PT ;  /* 0x0000000702007c0c */ /* 0x002fe4000bf02070 */
[----:B--2---:R-:W-:Y:S02]  /*3990*/  LOP3.LUT R0, RZ, UR5, RZ, 0x33, !PT ;  /* 0x00000005ff007c12 */ /* 0x004fe4000f8e33ff */
[----:B----4-:R-:W-:Y:S02]  /*39a0*/  MOV R2, UR6 ;  /* 0x0000000600027c02 */ /* 0x010fe40008000f00 */
[----:B------:R-:W1:Y:S07]  /*39b0*/  REDUX UR5, R0 ;  /* 0x00000000000573c4 */ /* 0x000e6e0000000000 */
[----:B------:R2:W-:Y:S01]  /*39c0*/  @P0 ATOMS.AND RZ, [UR4+0x14], R2 ;  /* 0x00001402ffff098c */ /* 0x0005e2000a800004 */
[----:B-1----:R-:W-:-:S05]  /*39d0*/  IMAD.U32 R0, RZ, RZ, UR5 ;  /* 0x00000005ff007e24 */ /* 0x002fca000f8e00ff */
[----:B------:R2:W-:Y:S01]  /*39e0*/  @P0 ATOMS.AND RZ, [UR4+0x18], R0 ;  /* 0x00001800ffff098c */ /* 0x0005e2000a800004 */
[----:B------:R-:W-:Y:S05]  /*39f0*/  BRA `(.L_x_67) ;  /* 0x0000000000147947 */ /* 0x000fea0003800000 */
.L_x_66:
[----:B------:R-:W-:Y:S02]  /*3a00*/  MOV R2, 0x3a20 ;  /* 0x00003a2000027802 */ /* 0x000fe40000000f00 */
[----:B---3-5:R-:W-:Y:S05]  /*3a10*/  CALL.REL.NOINC `($__internal_0_$__cuda_sm10x_tcgen05_guardrail_trap_col_being_dealloced_not_returned_by_alloc) ;  /* 0x0000006000a07944 */ /* 0x028fea0003c00000 */
[----:B------:R-:W-:Y:S05]  /*3a20*/  BRA `(.L_x_67) ;  /* 0x0000000000087947 */ /* 0x000fea0003800000 */
.L_x_65:
[----:B------:R-:W-:Y:S02]  /*3a30*/  MOV R2, 0x3a50 ;  /* 0x00003a5000027802 */ /* 0x000fe40000000f00 */
[----:B---3-5:R-:W-:Y:S05]  /*3a40*/  CALL.REL.NOINC `($__internal_2_$__cuda_sm10x_tcgen05_guardrail_trap_unallocated_columns_being_dealloced) ;  /* 0x0000006000ac7944 */ /* 0x028fea0003c00000 */
.L_x_67:
[----:B------:R-:W-:Y:S01]  /*3a50*/  NOP ;  /* 0x0000000000007918 */ /* 0x000fe20000000000 */
[----:B------:R-:W-:Y:S05]  /*3a60*/  EXIT ;  /* 0x000000000000794d */ /* 0x000fea0003800000 */
.L_x_49:
[----:B------:R-:W-:-:S09]  /*3a70*/  UISETP.NE.OR UP2, UPT, UR8, 0x3, !UP2 ;  /* 0x000000030800788c */ /* 0x000fd2000d745670 */
[----:B------:R-:W-:Y:S05]  /*3a80*/  BRA.U UP2, `(.L_x_68) ;  /* 0x0000001102087547 */ /* 0x000fea000b800000 */
[----:B------:R-:W1:Y:S01]  /*3a90*/  LDC R0, c[0x0][0xb30] ;  /* 0x0002cc00ff007b82 */ /* 0x000e620000000800 */
[----:B------:R-:W2:Y:S01]  /*3aa0*/  LDCU.64 UR8, c[0x0][0x888] ;  /* 0x00011100ff0877ac */ /* 0x000ea20008000a00 */
[----:B------:R-:W-:Y:S02]  /*3ab0*/  HFMA2 R27, -RZ, RZ, 0, 0 ;  /* 0x00000000ff1b7431 */ /* 0x000fe400000001ff */
[----:B------:R-:W-:Y:S01]  /*3ac0*/  IMAD.MOV.U32 R29, RZ, RZ, 0x1 ;  /* 0x00000001ff1d7424 */ /* 0x000fe200078e00ff */
[----:B------:R-:W-:Y:S01]  /*3ad0*/  MOV R25, 0x1000 ;  /* 0x0000100000197802 */ /* 0x000fe20000000f00 */
[----:B------:R-:W4:Y:S01]  /*3ae0*/  LDCU.64 UR4, c[0x0][0x890] ;  /* 0x00011200ff0477ac */ /* 0x000f220008000a00 */
[----:B------:R-:W-:Y:S01]  /*3af0*/  IMAD.MOV.U32 R28, RZ, RZ, RZ ;  /* 0x000000ffff1c7224 */ /* 0x000fe200078e00ff */
[----:B------:R-:W3:Y:S01]  /*3b00*/  LDC R24, c[0x0][0x370] ;  /* 0x0000dc00ff187b82 */ /* 0x000ee20000000800 */
[----:B------:R-:W-:Y:S01]  /*3b10*/  UMOV UR7, 0x400 ;  /* 0x0000040000077882 */ /* 0x000fe20000000000 */
[----:B------:R-:W-:-:S02]  /*3b20*/  UPLOP3.LUT UP1, UPT, UPT, UPT, UPT, 0x40, 0x4 ;  /* 0x000000000004789c */ /* 0x000fc40003f2e870 */
[----:B------:R-:W-:-:S04]  /*3b30*/  ULEA UR7, UR37, UR7, 0x18 ;  /* 0x0000000725077291 */ /* 0x000fc8000f8ec0ff */
[----:B------:R-:W3:Y:S01]  /*3b40*/  LDC R3, c[0x0][0xb0c] ;  /* 0x0002c300ff037b82 */ /* 0x000ee20000000800 */
[----:B------:R-:W-:Y:S02]  /*3b50*/  UIADD3 UR13, UPT, UPT, UR7, 0x68, URZ ;  /* 0x00000068070d7890 */ /* 0x000fe4000fffe0ff */
[----:B--2---:R-:W-:Y:S02]  /*3b60*/  UISETP.NE.U32.AND UP2, UPT, UR8, URZ, UPT ;  /* 0x000000ff0800728c */ /* 0x004fe4000bf45070 */
[----:B------:R-:W-:Y:S02]  /*3b70*/  UIADD3 UR33, UPT, UPT, UR7, 0x50, URZ ;  /* 0x0000005007217890 */ /* 0x000fe4000fffe0ff */
[----:B----4-:R-:W-:Y:S01]  /*3b80*/  UISETP.NE.U32.AND UP3, UPT, UR4, URZ, UPT ;  /* 0x000000ff0400728c */ /* 0x010fe2000bf65070 */
[----:B------:R-:W2:Y:S01]  /*3b90*/  LDC R18, c[0x0][0xb20] ;  /* 0x0002c800ff127b82 */ /* 0x000ea20000000800 */
[----:B-1----:R-:W-:Y:S01]  /*3ba0*/  ISETP.NE.AND P1, PT, R0, 0x1, PT ;  /* 0x000000010000780c */ /* 0x002fe20003f25270 */
[----:B------:R-:W-:-:S02]  /*3bb0*/  UISETP.NE.AND.EX UP2, UPT, UR9, URZ, UPT, UP2 ;  /* 0x000000ff0900728c */ /* 0x000fc4000bf45320 */
[----:B------:R-:W-:Y:S02]  /*3bc0*/  UIADD3 UR25, UPT, UPT, UR7, 0x58, URZ ;  /* 0x0000005807197890 */ /* 0x000fe4000fffe0ff */
[----:B------:R-:W-:Y:S02]  /*3bd0*/  UIADD3 UR17, UPT, UPT, UR7, 0x60, URZ ;  /* 0x0000006007117890 */ /* 0x000fe4000fffe0ff */
[----:B------:R-:W1:Y:S01]  /*3be0*/  LDC.64 R30, c[0x0][0x348] ;  /* 0x0000d200ff1e7b82 */ /* 0x000e620000000a00 */
[----:B------:R-:W-:Y:S02]  /*3bf0*/  UPRMT UR13, UR37, 0x654, UR13 ;  /* 0x00000654250d7896 */ /* 0x000fe4000800000d */
[----:B------:R-:W-:-:S05]  /*3c00*/  UISETP.NE.AND.EX UP3, UPT, UR5, URZ, UPT, UP3 ;  /* 0x000000ff0500728c */ /* 0x000fca000bf65330 */
[----:B------:R-:W4:Y:S08]  /*3c10*/  LDC.64 R16, c[0x0][0xb10] ;  /* 0x0002c400ff107b82 */ /* 0x000f300000000a00 */
[----:B------:R-:W1:Y:S08]  /*3c20*/  LDC.64 R6, c[0x0][0xb18] ;  /* 0x0002c600ff067b82 */ /* 0x000e700000000a00 */
[----:B------:R-:W1:Y:S08]  /*3c30*/  LDC.64 R4, c[0x0][0xb28] ;  /* 0x0002ca00ff047b82 */ /* 0x000e700000000a00 */
[----:B--23--:R-:W1:Y:S02]  /*3c40*/  LDC R19, c[0x0][0x374] ;  /* 0x0000dd00ff137b82 */ /* 0x00ce640000000800 */
.L_x_79:
[C---:B------:R-:W-:Y:S02]  /*3c50*/  LEA R0, R28.reuse, UR7, 0x3 ;  /* 0x000000071c007c11 */ /* 0x040fe4000f8e18ff */
[----:B------:R-:W-:Y:S02]  /*3c60*/  SHF.L.U32 R2, R27, 0x1f, RZ ;  /* 0x0000001f1b027819 */ /* 0x000fe400000006ff */
[----:B------:R-:W-:Y:S02]  /*3c70*/  LEA R20, R28, UR7, 0x4 ;  /* 0x000000071c147c11 */ /* 0x000fe4000f8e20ff */
[----:B--2---:R-:W2:Y:S02]  /*3c80*/  SYNCS.PHASECHK.TRANS64.TRYWAIT P0, [R0+URZ+0xa0], R2 ;  /* 0x0000a002000075a7 */ /* 0x004ea400080011ff */
[----:B--2---:R-:W-:Y:S05]  /*3c90*/  @!P0 BRA `(.L_x_69) ;  /* 0x0000005800b48947 */ /* 0x004fea0003800000 */
.L_x_155:
[----:B------:R-:W-:Y:S01]  /*3ca0*/  ISETP.GE.AND P0, PT, R40, 0x1, PT ;  /* 0x000000012800780c */ /* 0x000fe20003f06270 */
[----:B------:R-:W3:Y:S01]  /*3cb0*/  LDS.128 R20, [R20+0x130] ;  /* 0x0001300014147984 */ /* 0x000ee20000000c00 */
[----:B--2---:R-:W-:Y:S01]  /*3cc0*/  VIADD R0, R0, 0xb0 ;  /* 0x000000b000007836 */ /* 0x004fe20000000000 */
[----:B------:R-:W-:Y:S01]  /*3cd0*/  @!PT LDS RZ, [RZ] ;  /* 0x00000000fffff984 */ /* 0x000fe20000000800 */
[----:B------:R-:W-:Y:S01]  /*3ce0*/  @!PT LDS RZ, [RZ] ;  /* 0x00000000fffff984 */ /* 0x000fe20000000800 */
[----:B------:R-:W-:Y:S01]  /*3cf0*/  @!PT LDS RZ, [RZ] ;  /* 0x00000000fffff984 */ /* 0x000fe20000000800 */
[----:B------:R-:W-:Y:S01]  /*3d00*/  @!PT LDS RZ, [RZ] ;  /* 0x00000000fffff984 */ /* 0x000fe20000000800 */
[----:B------:R2:W-:Y:S06]  /*3d10*/  MEMBAR.ALL.CTA ;  /* 0x0000000000007992 */ /* 0x0005ec0000008000 */
[----:B--2---:R-:W2:Y:S01]  /*3d20*/  FENCE.VIEW.ASYNC.S ;  /* 0x00000000000073c6 */ /* 0x004ea20000000000 */
[----:B------:R-:W-:Y:S04]  /*3d30*/  PRMT R0, RZ, 0x654, R0 ;  /* 0x00000654ff007816 */ /* 0x000fe80000000000 */
[----:B--2---:R2:W-:Y:S01]  /*3d40*/  SYNCS.ARRIVE.TRANS64.RED.A1T0 RZ, [R0+URZ], RZ ;  /* 0x000000ff00ff79a7 */ /* 0x0045e200081004ff */
[----:B---3--:R-:W-:Y:S11]  /*3d50*/  LOP3.LUT P3, RZ, R22, 0x1, RZ, 0xc0, !PT ;  /* 0x0000000116ff7812 */ /* 0x008ff6000786c0ff */
[----:B------:R-:W-:Y:S02]  /*3d60*/  @!UPT UIADD3 URZ, UPT, UPT, URZ, URZ, URZ ;  /* 0x000000fffffff290 */ /* 0x000fe4000fffe0ff */
[----:B------:R-:W-:Y:S02]  /*3d70*/  @P3 MOV R11, R20 ;  /* 0x00000014000b3202 */ /* 0x000fe40000000f00 */
[----:B------:R-:W-:Y:S01]  /*3d80*/  @P3 LOP3.LUT R10, R21, 0xffff, RZ, 0xc0, !PT ;  /* 0x0000ffff150a3812 */ /* 0x000fe200078ec0ff */
[----:B--2---:R-:W-:Y:S06]  /*3d90*/  @!P0 BRA `(.L_x_70) ;  /* 0x0000000000a48947 */ /* 0x004fec0003800000 */
[-C--:B-1----:R-:W-:Y:S01]  /*3da0*/  IMAD.HI.U32 R0, R19, R7.reuse, RZ ;  /* 0x0000000713007227 */ /* 0x082fe200078e00ff */
[----:B------:R-:W-:Y:S02]  /*3db0*/  ISETP.NE.AND P0, PT, R6, 0x1, PT ;  /* 0x000000010600780c */ /* 0x000fe40003f05270 */
[----:B------:R-:W-:Y:S01]  /*3dc0*/  ISETP.NE.AND P2, PT, R40, 0x1, PT ;  /* 0x000000012800780c */ /* 0x000fe20003f45270 */
[----:B----4-:R-:W-:Y:S01]  /*3dd0*/  IMAD.HI.U32 R9, R24, R16, RZ ;  /* 0x0000001018097227 */ /* 0x010fe200078e00ff */
[----:B------:R-:W-:Y:S02]  /*3de0*/  SHF.R.U32.HI R0, RZ, R18, R0 ;  /* 0x00000012ff007219 */ /* 0x000fe40000011600 */
[----:B------:R-:W-:Y:S01]  /*3df0*/  ISETP.NE.AND P4, PT, R3, 0x1, PT ;  /* 0x000000010300780c */ /* 0x000fe20003f85270 */
[----:B------:R-:W-:Y:S01]  /*3e00*/  IMAD.HI.U32 R13, R10, R7, RZ ;  /* 0x000000070a0d7227 */ /* 0x000fe200078e00ff */
[----:B------:R-:W-:Y:S02]  /*3e10*/  SHF.R.U32.HI R9, RZ, R17, R9 ;  /* 0x00000011ff097219 */ /* 0x000fe40000011609 */
[----:B------:R-:W-:Y:S01]  /*3e20*/  SEL R0, R19, R0, !P0 ;  /* 0x0000000013007207 */ /* 0x000fe20004000000 */
[----:B------:R-:W-:Y:S01]  /*3e30*/  IMAD.HI.U32 R12, R11, R16, RZ ;  /* 0x000000100b0c7227 */ /* 0x000fe200078e00ff */
[----:B------:R-:W-:Y:S03]  /*3e40*/  SEL R9, R24, R9, !P4 ;  /* 0x0000000918097207 */ /* 0x000fe60006000000 */
[-C--:B------:R-:W-:Y:S01]  /*3e50*/  IMAD.HI.U32 R8, R0, R4.reuse, RZ ;  /* 0x0000000400087227 */ /* 0x080fe200078e00ff */
[----:B------:R-:W-:Y:S03]  /*3e60*/  SHF.R.U32.HI R12, RZ, R17, R12 ;  /* 0x00000011ff0c7219 */ /* 0x000fe6000001160c */
[----:B------:R-:W-:Y:S01]  /*3e70*/  IMAD.HI.U32 R2, R9, R4, RZ ;  /* 0x0000000409027227 */ /* 0x000fe200078e00ff */
[-C--:B------:R-:W-:Y:S02]  /*3e80*/  @P2 SHF.R.U32.HI R0, RZ, R5.reuse, R8 ;  /* 0x00000005ff002219 */ /* 0x080fe40000011608 */
[----:B------:R-:W-:Y:S02]  /*3e90*/  SHF.R.U32.HI R8, RZ, R18, R13 ;  /* 0x00000012ff087219 */ /* 0x000fe4000001160d */
[----:B------:R-:W-:Y:S01]  /*3ea0*/  @P2 SHF.R.U32.HI R9, RZ, R5, R2 ;  /* 0x00000005ff092219 */ /* 0x000fe20000011602 */
[----:B------:R-:W-:Y:S01]  /*3eb0*/  IMAD R0, R40, R0, RZ ;  /* 0x0000000028007224 */ /* 0x000fe200078e02ff */
[----:B------:R-:W-:Y:S02]  /*3ec0*/  SEL R8, R10, R8, !P0 ;  /* 0x000000080a087207 */ /* 0x000fe40004000000 */
[----:B------:R-:W-:Y:S01]  /*3ed0*/  SEL R2, R11, R12, !P4 ;  /* 0x0000000c0b027207 */ /* 0x000fe20006000000 */
[----:B------:R-:W-:Y:S01]  /*3ee0*/  IMAD R12, R40, R9, RZ ;  /* 0x00000009280c7224 */ /* 0x000fe200078e02ff */
[C---:B------:R-:W-:Y:S01]  /*3ef0*/  ISETP.GE.AND P0, PT, R8.reuse, R0, PT ;  /* 0x000000000800720c */ /* 0x040fe20003f06270 */
[----:B------:R-:W-:Y:S03]  /*3f00*/  IMAD.HI.U32 R0, R8, R4, RZ ;  /* 0x0000000408007227 */ /* 0x000fe600078e00ff */
[----:B------:R-:W-:Y:S02]  /*3f10*/  ISETP.GE.OR P0, PT, R2, R12, P0 ;  /* 0x0000000c0200720c */ /* 0x000fe40000706670 */
[-C--:B------:R-:W-:Y:S04]  /*3f20*/  SHF.R.U32.HI R0, RZ, R5.reuse, R0 ;  /* 0x00000005ff007219 */ /* 0x080fe80000011600 */
[----:B------:R-:W-:Y:S05]  /*3f30*/  SEL R13, R8, R0, !P2 ;  /* 0x00000000080d7207 */ /* 0x000fea0005000000 */
[----:B------:R-:W-:Y:S02]  /*3f40*/  IMAD.MOV R12, RZ, RZ, -R13 ;  /* 0x000000ffff0c7224 */ /* 0x000fe400078e0a0d */
[----:B------:R-:W-:Y:S04]  /*3f50*/  @!P0 IMAD.HI.U32 R0, R2, R4, RZ ;  /* 0x0000000402008227 */ /* 0x000fe800078e00ff */
[----:B------:R-:W-:Y:S01]  /*3f60*/  IMAD R12, R40, R12, R8 ;  /* 0x0000000c280c7224 */ /* 0x000fe200078e0208 */
[----:B------:R-:W-:Y:S04]  /*3f70*/  @!P0 SHF.R.U32.HI R0, RZ, R5, R0 ;  /* 0x00000005ff008219 */ /* 0x000fe80000011600 */
[----:B------:R-:W-:Y:S04]  /*3f80*/  @!P0 SEL R0, R2, R0, !P2 ;  /* 0x0000000002008207 */ /* 0x000fe80005000000 */
[----:B------:R-:W-:Y:S01]  /*3f90*/  @!P0 IADD3 R13, PT, PT, R13, -R0, RZ ;  /* 0x800000000d0d8210 */ /* 0x000fe20007ffe0ff */
[----:B------:R-:W-:Y:S01]  /*3fa0*/  @!P0 IMAD R0, R9, R12, R0 ;  /* 0x0000000c09008224 */ /* 0x000fe200078e0200 */
[----:B------:R-:W-:Y:S01]  /*3fb0*/  IADD3 R9, PT, PT, -R8, RZ, RZ ;  /* 0x000000ff08097210 */ /* 0x000fe20007ffe1ff */
[--C-:B------:R-:W-:Y:S02]  /*3fc0*/  IMAD.MOV R12, RZ, RZ, -R2.reuse ;  /* 0x000000ffff0c7224 */ /* 0x100fe400078e0a02 */
[----:B------:R-:W-:Y:S02]  /*3fd0*/  @!P0 IMAD R8, R13, R40, R2 ;  /* 0x000000280d088224 */ /* 0x000fe400078e0202 */
[----:B------:R-:W-:Y:S02]  /*3fe0*/  @!P0 IMAD.MOV.U32 R2, RZ, RZ, R0 ;  /* 0x000000ffff028224 */ /* 0x000fe400078e0000 */
[----:B------:R-:W-:Y:S02]  /*3ff0*/  IMAD R11, R3, R12, R11 ;  /* 0x0000000c030b7224 */ /* 0x000fe400078e020b */
[----:B------:R-:W-:Y:S02]  /*4000*/  IMAD R10, R6, R9, R10 ;  /* 0x00000009060a7224 */ /* 0x000fe400078e020a */
[----:B------:R-:W-:Y:S02]  /*4010*/  IMAD R11, R2, R3, R11 ;  /* 0x00000003020b7224 */ /* 0x000fe400078e020b */
[----:B------:R-:W-:Y:S02]  /*4020*/  IMAD R10, R8, R6, R10 ;  /* 0x00000006080a7224 */ /* 0x000fe400078e020a */
.L_x_70:
[----:B------:R-:W-:Y:S05]  /*4030*/  BRA.U UP1, `(.L_x_71) ;  /* 0x0000000101107547 */ /* 0x000fea000b800000 */
[----:B------:R-:W-:Y:S04]  /*4040*/  MOV R2, UR6 ;  /* 0x0000000600027c02 */ /* 0x000fe80008000f00 */
[----:B------:R-:W-:Y:S04]  /*4050*/  SHF.L.U32 R2, R2, 0x1f, RZ ;  /* 0x0000001f02027819 */ /* 0x000fe800000006ff */
[----:B------:R-:W2:Y:S02]  /*4060*/  SYNCS.PHASECHK.TRANS64.TRYWAIT P0, [UR7+0x98], R2 ;  /* 0x00009802ff0075a7 */ /* 0x000ea40008001107 */
[----:B--2---:R-:W-:Y:S05]  /*4070*/  @!P0 BRA `(.L_x_72) ;  /* 0x0000005400d08947 */ /* 0x004fea0003800000 */
.L_x_71:
[----:B------:R-:W-:Y:S02]  /*4080*/  R2UR UR35, R15 ;  /* 0x000000000f2372ca */ /* 0x000fe400000e0000 */
[----:B------:R-:W-:Y:S02]  /*4090*/  R2UR UR34, R14 ;  /* 0x000000000e2272ca */ /* 0x000fe400000e0000 */
[----:B------:R-:W-:Y:S02]  /*40a0*/  ISETP.NE.U32.AND P2, PT, RZ, UR4, PT ;  /* 0x00000004ff007c0c */ /* 0x000fe4000bf45070 */
[----:B------:R-:W-:Y:S02]  /*40b0*/  SHF.L.U32 R14, R29, 0x1f, RZ ;  /* 0x0000001f1d0e7819 */ /* 0x000fe400000006ff */
[----:B------:R-:W-:Y:S05]  /*40c0*/  ISETP.NE.AND.EX P2, PT, RZ, UR5, PT, P2 ;  /* 0x00000005ff007c0c */ /* 0x000fea000bf45320 */
[----:B------:R-:W-:Y:S02]  /*40d0*/  USHF.L.U32 UR35, UR35, 0x6, URZ ;  /* 0x0000000623237899 */ /* 0x000fe400080006ff */
[----:B------:R-:W-:Y:S01]  /*40e0*/  USHF.L.U32 UR34, UR34, 0x8, URZ ;  /* 0x0000000822227899 */ /* 0x000fe200080006ff */
[----:B------:R-:W-:Y:S11]  /*40f0*/  BRA.U !UP3, `(.L_x_73) ;  /* 0x000000010b347547 */ /* 0x000ff6000b800000 */
[----:B------:R-:W-:Y:S01]  /*4100*/  UPLOP3.LUT UP0, UPT, UPT, UPT, UP2, 0x80, 0x8 ;  /* 0x000000000008789c */ /* 0x000fe20003f0f020 */
[----:B--2---:R-:W-:Y:S02]  /*4110*/  HFMA2 R0, -RZ, RZ, 0, 5.9604644775390625e-08 ;  /* 0x00000001ff007431 */ /* 0x004fe400000001ff */
[----:B------:R-:W-:Y:S03]  /*4120*/  IMAD.MOV.U32 R96, RZ, RZ, 0x1 ;  /* 0x00000001ff607424 */ /* 0x000fe600078e00ff */
[----:B------:R-:W-:Y:S05]  /*4130*/  PLOP3.LUT P0, PT, PT, PT, UP0, 0x80, 0x8 ;  /* 0x000000000008781c */ /* 0x000fea0003f0f008 */
[----:B------:R-:W2:Y:S01]  /*4140*/  @UP0 LDCU.64 UR10, c[0x0][0x888] ;  /* 0x00011100ff0a07ac */ /* 0x000ea20008000a00 */
[----:B------:R-:W-:Y:S07]  /*4150*/  @UP0 UIMAD UR8, UR36, UR4, URZ ;  /* 0x00000004240802a4 */ /* 0x000fee000f8e02ff */
[----:B------:R-:W-:Y:S01]  /*4160*/  @!P0 PRMT R96, R0, 0x7610, R96 ;  /* 0x0000761000608816 */ /* 0x000fe20000000060 */
[----:B--2---:R-:W-:Y:S03]  /*4170*/  @UP0 UIMAD.WIDE UR10, UR8, 0x4, UR10 ;  /* 0x00000004080a08a5 */ /* 0x004fe6000f8e020a */
[----:B------:R-:W2:Y:S03]  /*4180*/  @!UP0 LDCU UR8, c[0x0][0x880] ;  /* 0x00011000ff0887ac */ /* 0x000ea60008000800 */
[----:B------:R-:W-:Y:S01]  /*4190*/  IMAD.U32 R8, RZ, RZ, UR10 ;  /* 0x0000000aff087e24 */ /* 0x000fe2000f8e00ff */
[----:B------:R-:W-:Y:S05]  /*41a0*/  MOV R9, UR11 ;  /* 0x0000000b00097c02 */ /* 0x000fea0008000f00 */
[----:B-----5:R3:W5:Y:S02]  /*41b0*/  @P0 LDG.E R49, desc[UR46][R8.64] ;  /* 0x0000002e08310981 */ /* 0x020764000c1e1900 */
[----:B--23--:R-:W-:Y:S07]  /*41c0*/  @!P0 IMAD.U32 R49, RZ, RZ, UR8 ;  /* 0x00000008ff318e24 */ /* 0x00cfee000f8e00ff */
.L_x_73:
[----:B-----5:R-:W-:Y:S01]  /*41d0*/  @!P2 FSETP.EQ.AND P0, PT, R49, RZ, PT ;  /* 0x000000ff3100a20b */ /* 0x020fe20003f02000 */
[----:B------:R-:W-:Y:S01]  /*41e0*/  @!UPT UIADD3 URZ, UPT, UPT, URZ, URZ, URZ ;  /* 0x000000fffffff290 */ /* 0x000fe2000fffe0ff */
[----:B------:R-:W-:Y:S11]  /*41f0*/  @!P2 BRA `(.L_x_74) ;  /* 0x000000000014a947 */ /* 0x000ff60003800000 */
[----:B------:R-:W-:Y:S02]  /*4200*/  LOP3.LUT P2, RZ, R96, 0xff, RZ, 0xc0, !PT ;  /* 0x000000ff60ff7812 */ /* 0x000fe4000784c0ff */
[----:B------:R-:W-:Y:S04]  /*4210*/  PLOP3.LUT P0, PT, PT, PT, UP0, 0x80, 0x8 ;  /* 0x000000000008781c */ /* 0x000fe80003f0f008 */
[----:B------:R-:W-:Y:S07]  /*4220*/  PLOP3.LUT P0, PT, P0, PT, PT, 0x8, 0x80 ;  /* 0x000000000080781c */ /* 0x000fee000070e170 */
[----:B------:R-:W-:Y:S11]  /*4230*/  @P2 FSETP.EQ.AND P0, PT, R49, RZ, PT ;  /* 0x000000ff3100220b */ /* 0x000ff60003f02000 */
[----:B------:R-:W-:Y:S02]  /*4240*/  @!UPT UIADD3 URZ, UPT, UPT, URZ, URZ, URZ ;  /* 0x000000fffffff290 */ /* 0x000fe4000fffe0ff */
.L_x_74:
[----:B------:R-:W3:Y:S01]  /*4250*/  SYNCS.PHASECHK.TRANS64.TRYWAIT P2, [UR7+0x70], R14 ;  /* 0x0000700eff0075a7 */ /* 0x000ee20008041107 */
[----:B------:R-:W-:Y:S04]  /*4260*/  ELECT P4, URZ, PT ;  /* 0x0000000000ff782f */ /* 0x000fe80003880000 */
[----:B------:R-:W-:Y:S11]  /*4270*/  PLOP3.LUT P4, PT, P0, P4, PT, 0xf2, 0x2f ;  /* 0x00000000002f781c */ /* 0x000ff60000789e72 */
[----:B------:R-:W-:Y:S02]  /*4280*/  @!UPT UIADD3 URZ, UPT, UPT, URZ, URZ, URZ ;  /* 0x000000fffffff290 */ /* 0x000fe4000fffe0ff */
[----:B-1----:R-:W-:Y:S05]  /*4290*/  @!P4 IADD3 R8, P0, PT, R30, 0x580, RZ ;  /* 0x000005801e08c810 */ /* 0x002fea0007f1e0ff */
[----:B--2---:R-:W-:Y:S01]  /*42a0*/  @!P4 IMAD.X R2, RZ, RZ, R31, P0 ;  /* 0x000000ffff02c224 */ /* 0x004fe200000e061f */
[----:B---3--:R-:W-:Y:S07]  /*42b0*/  @!P2 BRA `(.L_x_75) ;  /* 0x000000540058a947 */ /* 0x008fee0003800000 */
.L_x_158:
[----:B------:R-:W-:Y:S01]  /*42c0*/  @!P4 R2UR UR8, R2 ;  /* 0x000000000208c2ca */ /* 0x000fe200000e0000 */
[----:B------:R-:W-:Y:S01]  /*42d0*/  VOTEU.ALL UP1, P4 ;  /* 0x0000000000ff7886 */ /* 0x000fe20002020000 */
[----:B------:R-:W-:Y:S01]  /*42e0*/  @!P4 R2UR UR9, R8 ;  /* 0x000000000809c2ca */ /* 0x000fe200000e0000 */
[----:B-1----:R-:W-:Y:S01]  /*42f0*/  @!P4 IMAD.MOV.U32 R0, RZ, RZ, 0x1000 ;  /* 0x00001000ff00c424 */ /* 0x002fe200078e00ff */
[----:B------:R-:W-:Y:S01]  /*4300*/  UMOV UR10, 0x0 ;  /* 0x00000000000a7882 */ /* 0x000fe20000000000 */
[----:B------:R-:W-:Y:S01]  /*4310*/  UMOV UR11, 0x10000000 ;  /* 0x10000000000b7882 */ /* 0x000fe20000000000 */
[----:B------:R-:W-:Y:S01]  /*4320*/  @!UP1 UIADD3 UR32, UPT, UPT, UR7, 0x200, URZ ;  /* 0x0000020007209890 */ /* 0x000fe2000fffe0ff */
[----:B------:R-:W-:Y:S06]  /*4330*/  VOTEU.ALL UP1, P4 ;  /* 0x0000000000ff7886 */ /* 0x000fec0002020000 */
[----:B------:R-:W-:Y:S01]  /*4340*/  IMAD.U32 R9, RZ, RZ, UR8 ;  /* 0x00000008ff097e24 */ /* 0x000fe2000f8e00ff */
[----:B------:R-:W-:Y:S01]  /*4350*/  UPRMT UR8, UR37, 0x654, UR33 ;  /* 0x0000065425087896 */ /* 0x000fe20008000021 */
[----:B------:R-:W-:Y:S03]  /*4360*/  IMAD.U32 R8, RZ, RZ, UR9 ;  /* 0x00000009ff087e24 */ /* 0x000fe6000f8e00ff */
[----:B------:R-:W-:Y:S02]  /*4370*/  @!P4 R2UR UR15, R9 ;  /* 0x00000000090fc2ca */ /* 0x000fe400000e0000 */
[----:B------:R-:W-:Y:S02]  /*4380*/  @!P4 R2UR UR14, R8 ;  /* 0x00000000080ec2ca */ /* 0x000fe400000e0000 */
[----:B------:R-:W-:Y:S05]  /*4390*/  @!P4 IADD3 R8, P0, PT, R30, 0x580, RZ ;  /* 0x000005801e08c810 */ /* 0x000fea0007f1e0ff */
[----:B------:R-:W-:Y:S06]  /*43a0*/  @!P4 IMAD.X R2, RZ, RZ, R31, P0 ;  /* 0x000000ffff02c224 */ /* 0x000fec00000e061f */
[----:B------:R1:W-:Y:S01]  /*43b0*/  @!UP1 UTMALDG.3D [UR32], [UR14], desc[UR10] ;  /* 0x00000a200e0095b4 */ /* 0x0003e20008011000 */
[----:B------:R1:W-:Y:S01]  /*43c0*/  @!P4 SYNCS.ARRIVE.TRANS64.RED.A0TR RZ, [UR7+0x50], R0 ;  /* 0x00005000ffffc9a7 */ /* 0x0003e20008300407 */
[----:B------:R-:W-:Y:S01]  /*43d0*/  SYNCS.ARRIVE.TRANS64.RED.A1T0 RZ, [UR8], RZ ;  /* 0x000000ffffff79a7 */ /* 0x000fe20008100408 */
[----:B------:R-:W2:Y:S02]  /*43e0*/  SYNCS.PHASECHK.TRANS64.TRYWAIT P2, [UR7+0x78], R14 ;  /* 0x0000780eff0075a7 */ /* 0x000ea40008041107 */
[----:B-12---:R-:W-:Y:S05]  /*43f0*/  @!P2 BRA `(.L_x_76) ;  /* 0x000000540020a947 */ /* 0x006fea0003800000 */
.L_x_160:
[----:B------:R-:W-:Y:S01]  /*4400*/  @!P4 R2UR UR8, R2 ;  /* 0x000000000208c2ca */ /* 0x000fe200000e0000 */
[----:B------:R-:W-:Y:S01]  /*4410*/  VOTEU.ALL UP1, P4 ;  /* 0x0000000000ff7886 */ /* 0x000fe20002020000 */
[----:B------:R-:W-:Y:S01]  /*4420*/  @!P4 R2UR UR9, R8 ;  /* 0x000000000809c2ca */ /* 0x000fe200000e0000 */
[----:B-1----:R-:W-:Y:S01]  /*4430*/  @!P4 IMAD.MOV.U32 R0, RZ, RZ, 0x1000 ;  /* 0x00001000ff00c424 */ /* 0x002fe200078e00ff */
[----:B------:R-:W-:Y:S01]  /*4440*/  UMOV UR10, 0x0 ;  /* 0x00000000000a7882 */ /* 0x000fe20000000000 */
[----:B------:R-:W-:Y:S01]  /*4450*/  UMOV UR11, 0x10000000 ;  /* 0x10000000000b7882 */ /* 0x000fe20000000000 */
[----:B------:R-:W-:Y:S02]  /*4460*/  @!UP1 UIADD3 UR26, UPT, UPT, UR34, 0x40, URZ ;  /* 0x00000040221a9890 */ /* 0x000fe4000fffe0ff */
[----:B------:R-:W-:Y:S01]  /*4470*/  @!UP1 UIADD3 UR24, UPT, UPT, UR7, 0x1200, URZ ;  /* 0x0000120007189890 */ /* 0x000fe2000fffe0ff */
[----:B------:R-:W-:Y:S01]  /*4480*/  VOTEU.ALL UP1, P4 ;  /* 0x0000000000ff7886 */ /* 0x000fe20002020000 */
[----:B------:R-:W-:Y:S01]  /*4490*/  UMOV UR27, UR35 ;  /* 0x00000023001b7c82 */ /* 0x000fe20008000000 */
[----:B------:R-:W-:Y:S02]  /*44a0*/  UMOV UR28, UR36 ;  /* 0x00000024001c7c82 */ /* 0x000fe40008000000 */
        /* <DEDUP_REMOVED lines=12> */
.L_x_162:
[----:B------:R-:W2:Y:S01]  /*4570*/  LDC.64 R12, c[0x0][0xb18] ;  /* 0x0002c600ff0c7b82 */ /* 0x000ea20000000a00 */
[----:B------:R-:W-:Y:S01]  /*4580*/  @!P4 R2UR UR8, R2 ;  /* 0x000000000208c2ca */ /* 0x000fe200000e0000 */
[----:B------:R-:W-:Y:S01]  /*4590*/  VOTEU.ALL UP1, P4 ;  /* 0x0000000000ff7886 */ /* 0x000fe20002020000 */
[----:B------:R-:W-:Y:S01]  /*45a0*/  @!P4 R2UR UR9, R8 ;  /* 0x000000000809c2ca */ /* 0x000fe200000e0000 */
[----:B-1----:R-:W-:Y:S01]  /*45b0*/  @!P4 IMAD.MOV.U32 R0, RZ, RZ, 0x1000 ;  /* 0x00001000ff00c424 */ /* 0x002fe200078e00ff */
[----:B------:R-:W-:Y:S03]  /*45c0*/  UMOV UR10, 0x0 ;  /* 0x00000000000a7882 */ /* 0x000fe60000000000 */
[----:B------:R-:W1:Y:S01]  /*45d0*/  @!P1 LDC R2, c[0x0][0xb0c] ;  /* 0x0002c300ff029b82 */ /* 0x000e620000000800 */
[----:B------:R-:W-:Y:S01]  /*45e0*/  @!UP1 UIADD3 UR18, UPT, UPT, UR34, 0x80, URZ ;  /* 0x0000008022129890 */ /* 0x000fe2000fffe0ff */
[----:B------:R-:W-:Y:S01]  /*45f0*/  @P3 SHF.R.U32.HI R26, RZ, 0x10, R21 ;  /* 0x00000010ff1a3819 */ /* 0x000fe20000011615 */
[----:B------:R-:W-:Y:S01]  /*4600*/  @!UP1 UIADD3 UR16, UPT, UPT, UR7, 0x2200, URZ ;  /* 0x0000220007109890 */ /* 0x000fe2000fffe0ff */
[----:B------:R-:W-:Y:S01]  /*4610*/  VIADD R28, R28, 0x1 ;  /* 0x000000011c1c7836 */ /* 0x000fe20000000000 */
[----:B------:R-:W-:Y:S01]  /*4620*/  VOTEU.ALL UP1, P4 ;  /* 0x0000000000ff7886 */ /* 0x000fe20002020000 */
[----:B------:R-:W-:Y:S01]  /*4630*/  UMOV UR11, 0x10000000 ;  /* 0x10000000000b7882 */ /* 0x000fe20000000000 */
[----:B------:R-:W-:Y:S01]  /*4640*/  UMOV UR19, UR35 ;  /* 0x0000002300137c82 */ /* 0x000fe20008000000 */
[----:B------:R-:W-:Y:S01]  /*4650*/  IMAD.U32 R9, RZ, RZ, UR8 ;  /* 0x00000008ff097e24 */ /* 0x000fe2000f8e00ff */
[----:B------:R-:W-:Y:S01]  /*4660*/  UMOV UR20, UR36 ;  /* 0x0000002400147c82 */ /* 0x000fe20008000000 */
[----:B------:R-:W-:Y:S01]  /*4670*/  IMAD.U32 R8, RZ, RZ, UR9 ;  /* 0x00000009ff087e24 */ /* 0x000fe2000f8e00ff */
[----:B------:R-:W-:Y:S02]  /*4680*/  UPRMT UR8, UR37, 0x654, UR17 ;  /* 0x0000065425087896 */ /* 0x000fe40008000011 */
[----:B------:R-:W-:Y:S02]  /*4690*/  @!P4 R2UR UR15, R9 ;  /* 0x00000000090fc2ca */ /* 0x000fe400000e0000 */
[----:B------:R-:W-:Y:S02]  /*46a0*/  @!P4 R2UR UR14, R8 ;  /* 0x00000000080ec2ca */ /* 0x000fe400000e0000 */
[----:B------:R-:W3:Y:S11]  /*46b0*/  LDC.64 R8, c[0x0][0xb10] ;  /* 0x0002c400ff087b82 */ /* 0x000ef60000000a00 */
[----:B------:R1:W-:Y:S01]  /*46c0*/  @!UP1 UTMALDG.3D [UR16], [UR14], desc[UR10] ;  /* 0x00000a100e0095b4 */ /* 0x0003e20008011000 */
[----:B------:R5:W-:Y:S01]  /*46d0*/  @!P4 SYNCS.ARRIVE.TRANS64.RED.A0TR RZ, [UR7+0x60], R0 ;  /* 0x00006000ffffc9a7 */ /* 0x000be20008300407 */
[C---:B---3--:R-:W-:Y:S01]  /*46e0*/  @!P1 IMAD.HI.U32 R8, R11.reuse, R8, RZ ;  /* 0x000000080b089227 */ /* 0x048fe200078e00ff */
[----:B--2---:R-:W-:Y:S02]  /*46f0*/  @!P1 ISETP.NE.AND P0, PT, R12, 0x1, PT ;  /* 0x000000010c00980c */ /* 0x004fe40003f05270 */
[----:B-1----:R-:W-:Y:S01]  /*4700*/  @!P1 ISETP.NE.AND P2, PT, R2, 0x1, PT ;  /* 0x000000010200980c */ /* 0x002fe20003f45270 */
[----:B------:R-:W-:Y:S01]  /*4710*/  SYNCS.ARRIVE.TRANS64.RED.A1T0 RZ, [UR8], RZ ;  /* 0x000000ffffff79a7 */ /* 0x000fe20008100408 */
[C---:B------:R-:W-:Y:S01]  /*4720*/  @!P1 IMAD.HI.U32 R13, R10.reuse, R13, RZ ;  /* 0x0000000d0a0d9227 */ /* 0x040fe200078e00ff */
[----:B------:R-:W-:Y:S04]  /*4730*/  @!P1 SHF.R.U32.HI R8, RZ, R9, R8 ;  /* 0x00000009ff089219 */ /* 0x000fe80000011608 */
[----:B------:R-:W-:Y:S01]  /*4740*/  @!P1 SEL R8, R11, R8, !P2 ;  /* 0x000000080b089207 */ /* 0x000fe20005000000 */
[----:B------:R-:W1:Y:S01]  /*4750*/  SYNCS.PHASECHK.TRANS64.TRYWAIT P5, [UR7+0x88], R14 ;  /* 0x0000880eff0075a7 */ /* 0x000e6200080a1107 */
[----:B-----5:R-:W2:Y:S02]  /*4760*/  @!P1 LDC R0, c[0x0][0xb20] ;  /* 0x0002c800ff009b82 */ /* 0x020ea40000000800 */
[----:B--2---:R-:W-:Y:S04]  /*4770*/  @!P1 SHF.R.U32.HI R0, RZ, R0, R13 ;  /* 0x00000000ff009219 */ /* 0x004fe8000001160d */
[----:B------:R-:W-:Y:S05]  /*4780*/  @!P1 SEL R9, R10, R0, !P0 ;  /* 0x000000000a099207 */ /* 0x000fea0004000000 */
[----:B------:R-:W-:Y:S02]  /*4790*/  @!P1 IMAD.IADD R0, R9, 0x1, -R8 ;  /* 0x0000000109009824 */ /* 0x000fe400078e0a08 */
[----:B------:R-:W-:Y:S02]  /*47a0*/  @!P1 IMAD.IADD R8, R8, 0x1, -R9 ;  /* 0x0000000108089824 */ /* 0x000fe400078e0a09 */
[----:B------:R-:W-:Y:S02]  /*47b0*/  @!P1 IMAD R11, R0, R2, R11 ;  /* 0x00000002000b9224 */ /* 0x000fe400078e020b */
[----:B------:R-:W-:Y:S01]  /*47c0*/  @!P1 IMAD R10, R8, R12, R10 ;  /* 0x0000000c080a9224 */ /* 0x000fe200078e020a */
[----:B-1----:R-:W-:Y:S06]  /*47d0*/  @!P5 BRA `(.L_x_78) ;  /* 0x000000500058d947 */ /* 0x002fec0003800000 */
.L_x_164:
[----:B------:R-:W-:Y:S01]  /*47e0*/  @!P4 IADD3 R2, P0, PT, R30, 0x580, RZ ;  /* 0x000005801e02c810 */ /* 0x000fe20007f1e0ff */
[----:B------:R-:W-:Y:S01]  /*47f0*/  VOTEU.ALL UP1, P4 ;  /* 0x0000000000ff7886 */ /* 0x000fe20002020000 */
[----:B------:R-:W-:Y:S01]  /*4800*/  UMOV UR18, 0x0 ;  /* 0x0000000000127882 */ /* 0x000fe20000000000 */
[----:B------:R-:W-:Y:S01]  /*4810*/  UMOV UR19, 0x10000000 ;  /* 0x1000000000137882 */ /* 0x000fe20000000000 */
[----:B------:R-:W-:Y:S01]  /*4820*/  @!P4 R2UR UR9, R2 ;  /* 0x000000000209c2ca */ /* 0x000fe200000e0000 */
[----:B-1----:R-:W-:Y:S01]  /*4830*/  @!P4 IMAD.X R0, RZ, RZ, R31, P0 ;  /* 0x000000ffff00c224 */ /* 0x002fe200000e061f */
[----:B------:R-:W-:Y:S01]  /*4840*/  @!UP1 UIADD3 UR10, UPT, UPT, UR34, 0xc0, URZ ;  /* 0x000000c0220a9890 */ /* 0x000fe2000fffe0ff */
[----:B------:R-:W-:Y:S01]  /*4850*/  ISETP.NE.AND P0, PT, R28, 0x2, PT ;  /* 0x000000021c00780c */ /* 0x000fe20003f05270 */
[----:B------:R-:W-:Y:S01]  /*4860*/  UMOV UR11, UR35 ;  /* 0x00000023000b7c82 */ /* 0x000fe20008000000 */
[----:B------:R-:W-:Y:S01]  /*4870*/  UMOV UR12, UR36 ;  /* 0x00000024000c7c82 */ /* 0x000fe20008000000 */
[----:B------:R-:W-:Y:S01]  /*4880*/  @!P4 R2UR UR8, R0 ;  /* 0x000000000008c2ca */ /* 0x000fe200000e0000 */
[----:B------:R-:W-:Y:S01]  /*4890*/  IMAD.IADD R14, R10, 0x1, R94 ;  /* 0x000000010a0e7824 */ /* 0x000fe200078e025e */
[----:B------:R-:W-:Y:S01]  /*48a0*/  @P3 R2UR UR36, R26 ;  /* 0x000000001a2432ca */ /* 0x000fe200000e0000 */
[----:B------:R-:W-:Y:S01]  /*48b0*/  IMAD.IADD R15, R11, 0x1, R95 ;  /* 0x000000010b0f7824 */ /* 0x000fe200078e025f */
[----:B------:R-:W-:Y:S02]  /*48c0*/  SEL R0, RZ, 0x1, P0 ;  /* 0x00000001ff007807 */ /* 0x000fe40000000000 */
[----:B------:R-:W-:Y:S01]  /*48d0*/  LOP3.LUT R29, R29, 0x1, RZ, 0x3c, !PT ;  /* 0x000000011d1d7812 */ /* 0x000fe200078e3cff */
[----:B------:R-:W-:Y:S01]  /*48e0*/  IMAD.U32 R8, RZ, RZ, UR9 ;  /* 0x00000009ff087e24 */ /* 0x000fe2000f8e00ff */
[----:B------:R-:W-:Y:S01]  /*48f0*/  @!UP1 UIADD3 UR9, UPT, UPT, UR7, 0x68, URZ ;  /* 0x0000006807099890 */ /* 0x000fe2000fffe0ff */
[----:B------:R-:W-:Y:S02]  /*4900*/  LOP3.LUT R27, R27, R0, RZ, 0x3c, !PT ;  /* 0x000000001b1b7212 */ /* 0x000fe400078e3cff */
[----:B------:R-:W-:Y:S02]  /*4910*/  SEL R28, R28, RZ, P0 ;  /* 0x000000ff1c1c7207 */ /* 0x000fe40000000000 */
[----:B------:R-:W-:Y:S01]  /*4920*/  IMAD.U32 R9, RZ, RZ, UR8 ;  /* 0x00000008ff097e24 */ /* 0x000fe2000f8e00ff */
[----:B------:R-:W-:Y:S01]  /*4930*/  @!P4 R2UR UR14, R8 ;  /* 0x00000000080ec2ca */ /* 0x000fe200000e0000 */
[----:B------:R-:W-:Y:S01]  /*4940*/  @!UP1 UIADD3 UR8, UPT, UPT, UR7, 0x3200, URZ ;  /* 0x0000320007089890 */ /* 0x000fe2000fffe0ff */
[----:B------:R-:W-:Y:S02]  /*4950*/  VOTEU.ALL UP1, P4 ;  /* 0x0000000000ff7886 */ /* 0x000fe40002020000 */
[----:B------:R-:W-:Y:S11]  /*4960*/  @!P4 R2UR UR15, R9 ;  /* 0x00000000090fc2ca */ /* 0x000ff600000e0000 */
[----:B------:R-:W-:Y:S02]  /*4970*/  @!UPT UIADD3 URZ, UPT, UPT, URZ, URZ, URZ ;  /* 0x000000fffffff290 */ /* 0x000fe4000fffe0ff */
[----:B------:R2:W-:Y:S01]  /*4980*/  @!UP1 UTMALDG.3D [UR8], [UR14], desc[UR18] ;  /* 0x000012080e0095b4 */ /* 0x0005e20008011000 */
[----:B------:R2:W-:Y:S01]  /*4990*/  @!P4 SYNCS.ARRIVE.TRANS64.RED.A0TR RZ, [UR7+0x68], R25 ;  /* 0x00006819ffffc9a7 */ /* 0x0005e20008300407 */
[----:B------:R-:W-:Y:S01]  /*49a0*/  UPLOP3.LUT UP1, UPT, UPT, UPT, UPT, 0x80, 0x8 ;  /* 0x000000000008789c */ /* 0x000fe20003f2f070 */
[----:B------:R-:W-:Y:S01]  /*49b0*/  SYNCS.ARRIVE.TRANS64.RED.A1T0 RZ, [UR13], RZ ;  /* 0x000000ffffff79a7 */ /* 0x000fe2000810040d */
[----:B------:R-:W-:Y:S09]  /*49c0*/  @P3 BRA `(.L_x_79) ;  /* 0xfffffff000a03947 */ /* 0x000ff2000383ffff */
[----:B------:R-:W-:-:S04]  /*49d0*/  SHF.L.U32 R2, R29, 0x1f, RZ ;  /* 0x0000001f1d027819 */ /* 0x000fc800000006ff */
[----:B------:R-:W1:Y:S02]  /*49e0*/  SYNCS.PHASECHK.TRANS64.TRYWAIT P0, [UR7+0x70], R2 ;  /* 0x00007002ff0075a7 */ /* 0x000e640008001107 */
[----:B-1----:R-:W-:Y:S05]  /*49f0*/  @!P0 BRA `(.L_x_80) ;  /* 0x0000004c00e88947 */ /* 0x002fea0003800000 */
.L_x_166:
[----:B------:R-:W3:Y:S02]  /*4a00*/  SYNCS.PHASECHK.TRANS64.TRYWAIT P0, [UR7+0x78], R2 ;  /* 0x00007802ff0075a7 */ /* 0x000ee40008001107 */
[----:B---3--:R-:W-:Y:S05]  /*4a10*/  @!P0 BRA `(.L_x_81) ;  /* 0x0000004c00f88947 */ /* 0x008fea0003800000 */
.L_x_168:
[----:B------:R-:W3:Y:S02]  /*4a20*/  SYNCS.PHASECHK.TRANS64.TRYWAIT P0, [UR7+0x80], R2 ;  /* 0x00008002ff0075a7 */ /* 0x000ee40008001107 */
[----:B---3--:R-:W-:Y:S05]  /*4a30*/  @!P0 BRA `(.L_x_82) ;  /* 0x0000005000088947 */ /* 0x008fea0003800000 */
.L_x_170:
[----:B-1----:R-:W-:-:S07]  /*4a40*/  MOV R0, UR7 ;  /* 0x0000000700007c02 */ /* 0x002fce0008000f00 */
.L_x_83:
[----:B-1----:R-:W-:-:S04]  /*4a50*/  SHF.L.U32 R2, R29, 0x1f, RZ ;  /* 0x0000001f1d027819 */ /* 0x002fc800000006ff */
[----:B------:R1:W3:Y:S03]  /*4a60*/  SYNCS.PHASECHK.TRANS64.TRYWAIT P0, [R0+URZ+0x88], R2 ;  /* 0x00008802000075a7 */ /* 0x0002e600080011ff */
[----:B---3--:R-:W-:Y:S05]  /*4a70*/  @!P0 NANOSLEEP.SYNCS 0x989680 ;  /* 0x009896800000895d */ /* 0x008fea0003900000 */
[----:B------:R-:W3:Y:S02]  /*4a80*/  @!P0 SYNCS.PHASECHK.TRANS64 P0, [R0+URZ+0x88], R2 ;  /* 0x00008802000085a7 */ /* 0x000ee400080010ff */
[----:B--23--:R-:W-:Y:S05]  /*4a90*/  @P0 EXIT ;  /* 0x000000000000094d */ /* 0x00cfea0003800000 */
[----:B------:R-:W-:Y:S05]  /*4aa0*/  BRA `(.L_x_83) ;  /* 0xfffffffc00e87947 */ /* 0x000fea000383ffff */
.L_x_68:
[----:B------:R-:W-:-:S06]  /*4ab0*/  UISETP.GE.AND UP1, UPT, UR8, 0x4, UPT ;  /* 0x000000040800788c */ /* 0x000fcc000bf26270 */
[----:B------:R-:W-:-:S13]  /*4ac0*/  PLOP3.LUT P0, PT, PT, PT, UP1, 0x80, 0x8 ;  /* 0x000000000008781c */ /* 0x000fda0003f0f018 */
[----:B------:R-:W-:Y:S05]  /*4ad0*/  @!P0 EXIT ;  /* 0x000000000000894d */ /* 0x000fea0003800000 */
[----:B------:R-:W-:Y:S01]  /*4ae0*/  BAR.SYNC.DEFER_BLOCKING 0x6, 0xa0 ;  /* 0x0182800000007b1d */ /* 0x000fe20000010000 */
[C---:B------:R-:W-:Y:S01]  /*4af0*/  IMAD.SHL.U32 R3, R108.reuse, 0x40, RZ ;  /* 0x000000406c037824 */ /* 0x040fe200078e00ff */
[C---:B------:R-:W-:Y:S01]  /*4b00*/  LOP3.LUT R110, R108.reuse, 0x60, RZ, 0xc0, !PT ;  /* 0x000000606c6e7812 */ /* 0x040fe200078ec0ff */
[C---:B------:R-:W-:Y:S01]  /*4b10*/  IMAD.SHL.U32 R100, R108.reuse, 0x20, RZ ;  /* 0x000000206c647824 */ /* 0x040fe200078e00ff */
[----:B------:R-:W-:Y:S01]  /*4b20*/  CS2R R106, SRZ ;  /* 0x00000000006a7805 */ /* 0x000fe2000001ff00 */
[C---:B------:R-:W-:Y:S01]  /*4b30*/  IMAD.SHL.U32 R4, R108.reuse, 0x2, RZ ;  /* 0x000000026c047824 */ /* 0x040fe200078e00ff */
[----:B------:R-:W-:Y:S02]  /*4b40*/  UMOV UR49, 0x400 ;  /* 0x0000040000317882 */ /* 0x000fe40000000000 */
[----:B------:R-:W1:Y:S01]  /*4b50*/  LDC R99, c[0x0][0x370] ;  /* 0x0000dc00ff637b82 */ /* 0x000e620000000800 */
[----:B------:R-:W-:Y:S01]  /*4b60*/  ULEA UR49, UR37, UR49, 0x18 ;  /* 0x0000003125317291 */ /* 0x000fe2000f8ec0ff */
[----:B------:R-:W-:Y:S01]  /*4b70*/  LOP3.LUT R2, R3, 0x180, RZ, 0xc0, !PT ;  /* 0x0000018003027812 */ /* 0x000fe200078ec0ff */
[----:B------:R-:W-:Y:S01]  /*4b80*/  IMAD.U32 R46, R108, 0x10000, RZ ;  /* 0x000100006c2e7824 */ /* 0x000fe200078e00ff */
[----:B------:R-:W-:Y:S01]  /*4b90*/  LOP3.LUT R100, R100, 0xc00, RZ, 0xc0, !PT ;  /* 0x00000c0064647812 */ /* 0x000fe200078ec0ff */
[----:B------:R-:W-:Y:S01]  /*4ba0*/  UIADD3 UR4, UPT, UPT, UR49, 0x4200, URZ ;  /* 0x0000420031047890 */ /* 0x000fe2000fffe0ff */
[----:B------:R-:W-:Y:S01]  /*4bb0*/  LOP3.LUT R4, R2, 0x20, R4, 0xf8, !PT ;  /* 0x0000002002047812 */ /* 0x000fe200078ef804 */
[----:B------:R-:W-:Y:S01]  /*4bc0*/  IMAD.SHL.U32 R2, R108, 0x8, RZ ;  /* 0x000000086c027824 */ /* 0x000fe200078e00ff */
[----:B------:R-:W2:Y:S01]  /*4bd0*/  LDC R42, c[0x0][0xb0c] ;  /* 0x0002c300ff2a7b82 */ /* 0x000ea20000000800 */
[----:B------:R-:W-:Y:S01]  /*4be0*/  LOP3.LUT R100, R100, 0x40, R3, 0xf8, !PT ;  /* 0x0000004064647812 */ /* 0x000fe200078ef803 */
[----:B------:R-:W-:Y:S01]  /*4bf0*/  IMAD.MOV.U32 R45, RZ, RZ, RZ ;  /* 0x000000ffff2d7224 */ /* 0x000fe200078e00ff */
[----:B------:R-:W-:Y:S01]  /*4c00*/  LOP3.LUT R46, R46, 0x600000, RZ, 0xc0, !PT ;  /* 0x006000002e2e7812 */ /* 0x000fe200078ec0ff */
[----:B------:R-:W-:Y:S01]  /*4c10*/  IMAD.MOV.U32 R112, RZ, RZ, RZ ;  /* 0x000000ffff707224 */ /* 0x000fe200078e00ff */
[----:B------:R-:W-:-:S02]  /*4c20*/  LOP3.LUT R108, R108, 0x2, RZ, 0xc0, !PT ;  /* 0x000000026c6c7812 */ /* 0x000fc400078ec0ff */
[----:B------:R-:W-:Y:S02]  /*4c30*/  CS2R R104, SRZ ;  /* 0x0000000000687805 */ /* 0x000fe4000001ff00 */
[----:B------:R-:W-:Y:S01]  /*4c40*/  LOP3.LUT R2, R4, 0x30, R2, 0x78, !PT ;  /* 0x0000003004027812 */ /* 0x000fe200078e7802 */
[----:B------:R-:W4:Y:S01]  /*4c50*/  LDC R97, c[0x0][0xb20] ;  /* 0x0002c800ff617b82 */ /* 0x000f220000000800 */
[----:B------:R-:W3:Y:S01]  /*4c60*/  LDS R0, [UR49+0x150] ;  /* 0x00015031ff007984 */ /* 0x000ee20008000800 */
[----:B------:R-:W-:Y:S01]  /*4c70*/  LOP3.LUT R100, R100, 0x200, R3, 0xf8, !PT ;  /* 0x0000020064647812 */ /* 0x000fe200078ef803 */
[----:B------:R-:W-:Y:S01]  /*4c80*/  IMAD.MOV R102, RZ, RZ, -R108 ;  /* 0x000000ffff667224 */ /* 0x000fe200078e0a6c */
[----:B------:R-:W1:Y:S01]  /*4c90*/  LDCU.64 UR52, c[0x0][0x348] ;  /* 0x00006900ff3477ac */ /* 0x000e620008000a00 */
[----:B------:R-:W-:Y:S01]  /*4ca0*/  IMAD.U32 R109, RZ, RZ, UR4 ;  /* 0x00000004ff6d7e24 */ /* 0x000fe2000f8e00ff */
[----:B------:R-:W-:Y:S02]  /*4cb0*/  LOP3.LUT R100, R100, R2, RZ, 0xfc, !PT ;  /* 0x0000000264647212 */ /* 0x000fe400078efcff */
[----:B------:R-:W1:Y:S01]  /*4cc0*/  LDC R41, c[0x0][0xb30] ;  /* 0x0002cc00ff297b82 */ /* 0x000e620000000800 */
[----:B------:R-:W1:Y:S01]  /*4cd0*/  LDCU.64 UR38, c[0x0][0x888] ;  /* 0x00011100ff2677ac */ /* 0x000e620008000a00 */
[----:B------:R-:W1:Y:S06]  /*4ce0*/  LDCU.64 UR44, c[0x0][0x890] ;  /* 0x00011200ff2c77ac */ /* 0x000e6c0008000a00 */
[----:B------:R-:W1:Y:S01]  /*4cf0*/  LDC.64 R92, c[0x0][0xb10] ;  /* 0x0002c400ff5c7b82 */ /* 0x000e620000000a00 */
[----:B------:R-:W-:-:S07]  /*4d00*/  UIADD3 UR48, UPT, UPT, UR49, 0x200, URZ ;  /* 0x0000020031307890 */ /* 0x000fce000fffe0ff */
[----:B------:R-:W1:Y:S08]  /*4d10*/  LDC.64 R38, c[0x0][0xb18] ;  /* 0x0002c600ff267b82 */ /* 0x000e700000000a00 */
[----:B------:R-:W1:Y:S08]  /*4d20*/  LDC.64 R36, c[0x0][0xb28] ;  /* 0x0002ca00ff247b82 */ /* 0x000e700000000a00 */
[----:B------:R-:W1:Y:S01]  /*4d30*/  LDC.64 R90, c[0x0][0x8b0] ;  /* 0x00022c00ff5a7b82 */ /* 0x000e620000000a00 */
[----:B---3--:R-:W-:-:S07]  /*4d40*/  IMAD.IADD R46, R0, 0x1, R46 ;  /* 0x00000001002e7824 */ /* 0x008fce00078e022e */
[----:B------:R-:W3:Y:S08]  /*4d50*/  LDC.64 R88, c[0x0][0x8a8] ;  /* 0x00022a00ff587b82 */ /* 0x000ef00000000a00 */
[----:B--2-4-:R-:W1:Y:S02]  /*4d60*/  LDC R98, c[0x0][0x374] ;  /* 0x0000dd00ff627b82 */ /* 0x014e640000000800 */
.L_x_125:
[----:B------:R-:W-:Y:S02]  /*4d70*/  LEA R0, R112, UR49, 0x3 ;  /* 0x0000003170007c11 */ /* 0x000fe4000f8e18ff */
[----:B------:R-:W-:Y:S02]  /*4d80*/  SHF.L.U32 R2, R106, 0x1f, RZ ;  /* 0x0000001f6a027819 */ /* 0x000fe400000006ff */
[----:B------:R-:W-:Y:S02]  /*4d90*/  LEA R16, R112, UR49, 0x4 ;  /* 0x0000003170107c11 */ /* 0x000fe4000f8e20ff */
[----:B------:R-:W2:Y:S02]  /*4da0*/  SYNCS.PHASECHK.TRANS64.TRYWAIT P0, [R0+URZ+0xa0], R2 ;  /* 0x0000a002000075a7 */ /* 0x000ea400080011ff */
[----:B-12---:R-:W-:Y:S05]  /*4db0*/  @!P0 BRA `(.L_x_84) ;  /* 0x0000004c00408947 */ /* 0x006fea0003800000 */
.L_x_171:
[----:B------:R-:W4:Y:S01]  /*4dc0*/  LDC.64 R10, c[0x0][0xb10] ;  /* 0x0002c400ff0a7b82 */ /* 0x000f220000000a00 */
[----:B------:R-:W3:Y:S01]  /*4dd0*/  LDS.128 R16, [R16+0x130] ;  /* 0x0001300010107984 */ /* 0x000ee20000000c00 */
[----:B-1----:R-:W-:Y:S01]  /*4de0*/  ISETP.NE.AND P1, PT, R41, 0x1, PT ;  /* 0x000000012900780c */ /* 0x002fe20003f25270 */
[----:B--2---:R-:W-:Y:S01]  /*4df0*/  VIADD R0, R0, 0xb0 ;  /* 0x000000b000007836 */ /* 0x004fe20000000000 */
[----:B------:R-:W-:Y:S04]  /*4e00*/  ISETP.GE.AND P0, PT, R40, 0x1, PT ;  /* 0x000000012800780c */ /* 0x000fe80003f06270 */
[----:B------:R-:W1:Y:S01]  /*4e10*/  LDC.64 R8, c[0x0][0xb18] ;  /* 0x0002c600ff087b82 */ /* 0x000e620000000a00 */
[----:B------:R-:W-:Y:S01]  /*4e20*/  PRMT R0, RZ, 0x654, R0 ;  /* 0x00000654ff007816 */ /* 0x000fe20000000000 */
[----:B------:R-:W-:Y:S01]  /*4e30*/  @!PT LDS RZ, [RZ] ;  /* 0x00000000fffff984 */ /* 0x000fe20000000800 */
[----:B------:R-:W-:Y:S01]  /*4e40*/  @!PT LDS RZ, [RZ] ;  /* 0x00000000fffff984 */ /* 0x000fe20000000800 */
[----:B------:R-:W-:Y:S01]  /*4e50*/  @!PT LDS RZ, [RZ] ;  /* 0x00000000fffff984 */ /* 0x000fe20000000800 */
[----:B------:R-:W-:Y:S01]  /*4e60*/  @!PT LDS RZ, [RZ] ;  /* 0x00000000fffff984 */ /* 0x000fe20000000800 */
[----:B------:R2:W-:Y:S06]  /*4e70*/  MEMBAR.ALL.CTA ;  /* 0x0000000000007992 */ /* 0x0005ec0000008000 */
[----:B--2---:R-:W2:Y:S01]  /*4e80*/  FENCE.VIEW.ASYNC.S ;  /* 0x00000000000073c6 */ /* 0x004ea20000000000 */
[----:B------:R-:W1:Y:S08]  /*4e90*/  @!P1 LDC R12, c[0x0][0xb20] ;  /* 0x0002c800ff0c9b82 */ /* 0x000e700000000800 */
[----:B------:R-:W1:Y:S01]  /*4ea0*/  @!P1 LDC R7, c[0x0][0xb0c] ;  /* 0x0002c300ff079b82 */ /* 0x000e620000000800 */
[----:B--2---:R2:W-:Y:S01]  /*4eb0*/  SYNCS.ARRIVE.TRANS64.RED.A1T0 RZ, [R0+URZ], RZ ;  /* 0x000000ff00ff79a7 */ /* 0x0045e200081004ff */
[----:B---3--:R-:W-:Y:S04]  /*4ec0*/  LOP3.LUT P4, RZ, R18, 0x1, RZ, 0xc0, !PT ;  /* 0x0000000112ff7812 */ /* 0x008fe8000788c0ff */
[----:B------:R-:W-:Y:S09]  /*4ed0*/  P2R R111, PR, RZ, 0x10 ;  /* 0x00000010ff6f7803 */ /* 0x000ff20000000000 */
[----:B------:R-:W-:Y:S02]  /*4ee0*/  @P4 MOV R44, R16 ;  /* 0x00000010002c4202 */ /* 0x000fe40000000f00 */
[----:B------:R-:W-:Y:S01]  /*4ef0*/  @P4 LOP3.LUT R43, R17, 0xffff, RZ, 0xc0, !PT ;  /* 0x0000ffff112b4812 */ /* 0x000fe200078ec0ff */
[----:B--2-4-:R-:W-:Y:S06]  /*4f00*/  @!P0 BRA `(.L_x_85) ;  /* 0x0000000000a48947 */ /* 0x014fec0003800000 */
[----:B------:R-:W-:Y:S01]  /*4f10*/  IMAD.HI.U32 R0, R98, R39, RZ ;  /* 0x0000002762007227 */ /* 0x000fe200078e00ff */
[----:B------:R-:W-:Y:S02]  /*4f20*/  ISETP.NE.AND P0, PT, R38, 0x1, PT ;  /* 0x000000012600780c */ /* 0x000fe40003f05270 */
[----:B------:R-:W-:Y:S01]  /*4f30*/  ISETP.NE.AND P2, PT, R40, 0x1, PT ;  /* 0x000000012800780c */ /* 0x000fe20003f45270 */
[----:B------:R-:W-:Y:S01]  /*4f40*/  IMAD.HI.U32 R4, R99, R92, RZ ;  /* 0x0000005c63047227 */ /* 0x000fe200078e00ff */
[----:B------:R-:W-:Y:S02]  /*4f50*/  SHF.R.U32.HI R0, RZ, R97, R0 ;  /* 0x00000061ff007219 */ /* 0x000fe40000011600 */
[----:B------:R-:W-:Y:S01]  /*4f60*/  ISETP.NE.AND P3, PT, R42, 0x1, PT ;  /* 0x000000012a00780c */ /* 0x000fe20003f65270 */
[----:B------:R-:W-:Y:S01]  /*4f70*/  IMAD.HI.U32 R6, R43, R39, RZ ;  /* 0x000000272b067227 */ /* 0x000fe200078e00ff */
[-C--:B------:R-:W-:Y:S02]  /*4f80*/  SHF.R.U32.HI R4, RZ, R93.reuse, R4 ;  /* 0x0000005dff047219 */ /* 0x080fe40000011604 */
[----:B------:R-:W-:Y:S01]  /*4f90*/  SEL R0, R98, R0, !P0 ;  /* 0x0000000062007207 */ /* 0x000fe20004000000 */
[----:B------:R-:W-:Y:S01]  /*4fa0*/  IMAD.HI.U32 R5, R44, R92, RZ ;  /* 0x0000005c2c057227 */ /* 0x000fe200078e00ff */
[----:B------:R-:W-:Y:S03]  /*4fb0*/  SEL R4, R99, R4, !P3 ;  /* 0x0000000463047207 */ /* 0x000fe60005800000 */
[-C--:B------:R-:W-:Y:S01]  /*4fc0*/  IMAD.HI.U32 R3, R0, R36.reuse, RZ ;  /* 0x0000002400037227 */ /* 0x080fe200078e00ff */
[----:B------:R-:W-:Y:S03]  /*4fd0*/  SHF.R.U32.HI R5, RZ, R93, R5 ;  /* 0x0000005dff057219 */ /* 0x000fe60000011605 */
[----:B------:R-:W-:Y:S01]  /*4fe0*/  IMAD.HI.U32 R2, R4, R36, RZ ;  /* 0x0000002404027227 */ /* 0x000fe200078e00ff */
[----:B------:R-:W-:Y:S02]  /*4ff0*/  @P2 SHF.R.U32.HI R0, RZ, R37, R3 ;  /* 0x00000025ff002219 */ /* 0x000fe40000011603 */
[----:B------:R-:W-:Y:S02]  /*5000*/  SHF.R.U32.HI R3, RZ, R97, R6 ;  /* 0x00000061ff037219 */ /* 0x000fe40000011606 */
[----:B------:R-:W-:Y:S01]  /*5010*/  @P2 SHF.R.U32.HI R4, RZ, R37, R2 ;  /* 0x00000025ff042219 */ /* 0x000fe20000011602 */
[----:B------:R-:W-:Y:S01]  /*5020*/  IMAD R0, R40, R0, RZ ;  /* 0x0000000028007224 */ /* 0x000fe200078e02ff */
[----:B------:R-:W-:Y:S02]  /*5030*/  SEL R3, R43, R3, !P0 ;  /* 0x000000032b037207 */ /* 0x000fe40004000000 */
[----:B------:R-:W-:Y:S01]  /*5040*/  SEL R2, R44, R5, !P3 ;  /* 0x000000052c027207 */ /* 0x000fe20005800000 */
[----:B------:R-:W-:Y:S01]  /*5050*/  IMAD R5, R40, R4, RZ ;  /* 0x0000000428057224 */ /* 0x000fe200078e02ff */
[C---:B------:R-:W-:Y:S01]  /*5060*/  ISETP.GE.AND P0, PT, R3.reuse, R0, PT ;  /* 0x000000000300720c */ /* 0x040fe20003f06270 */
[C---:B------:R-:W-:Y:S03]  /*5070*/  IMAD.HI.U32 R0, R3.reuse, R36, RZ ;  /* 0x0000002403007227 */ /* 0x040fe600078e00ff */
[C---:B------:R-:W-:Y:S02]  /*5080*/  ISETP.GE.OR P0, PT, R2.reuse, R5, P0 ;  /* 0x000000050200720c */ /* 0x040fe40000706670 */
[----:B------:R-:W-:Y:S04]  /*5090*/  SHF.R.U32.HI R0, RZ, R37, R0 ;  /* 0x00000025ff007219 */ /* 0x000fe80000011600 */
[C---:B------:R-:W-:Y:S05]  /*50a0*/  SEL R6, R3.reuse, R0, !P2 ;  /* 0x0000000003067207 */ /* 0x040fea0005000000 */
        /* <DEDUP_REMOVED lines=14> */
[----:B------:R-:W-:Y:S07]  /*5190*/  IMAD R43, R3, R38, R43 ;  /* 0x00000026032b7224 */ /* 0x000fee00078e022b */
.L_x_85:
[----:B-1----:R-:W-:Y:S01]  /*51a0*/  @!P1 ISETP.NE.AND P0, PT, R8, 0x1, PT ;  /* 0x000000010800980c */ /* 0x002fe20003f05270 */
[----:B------:R-:W-:Y:S01]  /*51b0*/  @!P1 IMAD.HI.U32 R0, R44, R10, RZ ;  /* 0x0000000a2c009227 */ /* 0x000fe200078e00ff */
[----:B------:R-:W-:Y:S01]  /*51c0*/  @!P1 ISETP.NE.AND P2, PT, R7, 0x1, PT ;  /* 0x000000010700980c */ /* 0x000fe20003f45270 */
[----:B------:R-:W-:Y:S01]  /*51d0*/  ULOP3.LUT UP0, URZ, UR48, 0x1b0, URZ, 0xc0, !UPT ;  /* 0x000001b030ff7892 */ /* 0x000fe2000f80c0ff */
[----:B------:R-:W-:Y:S01]  /*51e0*/  R2UR UR42, R15 ;  /* 0x000000000f2a72ca */ /* 0x000fe200000e0000 */
[C---:B------:R-:W-:Y:S01]  /*51f0*/  @!P1 IMAD.HI.U32 R2, R43.reuse, R9, RZ ;  /* 0x000000092b029227 */ /* 0x040fe200078e00ff */
[----:B------:R-:W-:Y:S02]  /*5200*/  @!P1 SHF.R.U32.HI R0, RZ, R11, R0 ;  /* 0x0000000bff009219 */ /* 0x000fe40000011600 */
[----:B------:R-:W-:Y:S01]  /*5210*/  R2UR UR41, R14 ;  /* 0x000000000e2972ca */ /* 0x000fe200000e0000 */
[----:B------:R-:W-:Y:S01]  /*5220*/  VIADD R112, R112, 0x1 ;  /* 0x0000000170707836 */ /* 0x000fe20000000000 */
[----:B------:R-:W-:Y:S02]  /*5230*/  @!P1 SHF.R.U32.HI R2, RZ, R12, R2 ;  /* 0x0000000cff029219 */ /* 0x000fe40000011602 */
[----:B------:R-:W-:Y:S02]  /*5240*/  @!P1 SEL R3, R44, R0, !P2 ;  /* 0x000000002c039207 */ /* 0x000fe40005000000 */
[----:B------:R-:W-:Y:S02]  /*5250*/  @!P1 SEL R2, R43, R2, !P0 ;  /* 0x000000022b029207 */ /* 0x000fe40004000000 */
[----:B------:R-:W-:Y:S01]  /*5260*/  @P4 SHF.R.U32.HI R103, RZ, 0x10, R17 ;  /* 0x00000010ff674819 */ /* 0x000fe20000011611 */
[----:B------:R-:W-:Y:S02]  /*5270*/  USHF.L.U32 UR42, UR42, 0x6, URZ ;  /* 0x000000062a2a7899 */ /* 0x000fe400080006ff */
[----:B------:R-:W-:Y:S02]  /*5280*/  @!P1 IMAD.IADD R0, R2, 0x1, -R3 ;  /* 0x0000000102009824 */ /* 0x000fe400078e0a03 */
[----:B------:R-:W-:Y:S01]  /*5290*/  @!P1 IMAD.IADD R2, R3, 0x1, -R2 ;  /* 0x0000000103029824 */ /* 0x000fe200078e0a02 */
[----:B------:R-:W-:Y:S01]  /*52a0*/  USHF.L.U32 UR41, UR41, 0x8, URZ ;  /* 0x0000000829297899 */ /* 0x000fe200080006ff */
[----:B------:R-:W-:Y:S02]  /*52b0*/  @!P1 IMAD R44, R0, R7, R44 ;  /* 0x00000007002c9224 */ /* 0x000fe400078e022c */
[----:B------:R-:W-:Y:S01]  /*52c0*/  @!P1 IMAD R43, R2, R8, R43 ;  /* 0x00000008022b9224 */ /* 0x000fe200078e022b */
[----:B------:R-:W-:Y:S08]  /*52d0*/  BRA.U !UP0, `(.L_x_86) ;  /* 0x0000000108407547 */ /* 0x000ff0000b800000 */
[----:B------:R-:W1:Y:S01]  /*52e0*/  LDCU.64 UR8, c[0x4][0x88] ;  /* 0x01001100ff0877ac */ /* 0x000e620008000a00 */
[----:B------:R-:W-:Y:S01]  /*52f0*/  MOV R3, 0x0 ;  /* 0x0000000000037802 */ /* 0x000fe20000000f00 */
[----:B------:R-:W-:Y:S02]  /*5300*/  HFMA2 R12, -RZ, RZ, 0, 5.9604644775390625e-08 ;  /* 0x00000001ff0c7431 */ /* 0x000fe400000001ff */
[----:B------:R-:W-:Y:S02]  /*5310*/  IMAD.MOV.U32 R8, RZ, RZ, 0x70 ;  /* 0x00000070ff087424 */ /* 0x000fe400078e00ff */
[----:B------:R-:W-:Y:S01]  /*5320*/  IMAD.MOV.U32 R13, RZ, RZ, RZ ;  /* 0x000000ffff0d7224 */ /* 0x000fe200078e00ff */
[----:B------:R-:W2:Y:S01]  /*5330*/  LDCU.64 UR6, c[0x4][0x90] ;  /* 0x01001200ff0677ac */ /* 0x000ea20008000a00 */
[----:B------:R-:W3:Y:S01]  /*5340*/  LDC.64 R2, c[0x4][R3] ;  /* 0x0100000003027b82 */ /* 0x000ee20000000a00 */
[----:B------:R-:W4:Y:S01]  /*5350*/  LDCU.64 UR4, c[0x4][0x8] ;  /* 0x01000100ff0477ac */ /* 0x000f220008000a00 */
[----:B-1----:R-:W-:Y:S01]  /*5360*/  MOV R5, UR9 ;  /* 0x0000000900057c02 */ /* 0x002fe20008000f00 */
[----:B------:R-:W-:Y:S01]  /*5370*/  IMAD.U32 R4, RZ, RZ, UR8 ;  /* 0x00000008ff047e24 */ /* 0x000fe2000f8e00ff */
[----:B--2---:R-:W-:Y:S01]  /*5380*/  MOV R7, UR7 ;  /* 0x0000000700077c02 */ /* 0x004fe20008000f00 */
[----:B------:R-:W-:Y:S01]  /*5390*/  IMAD.U32 R6, RZ, RZ, UR6 ;  /* 0x00000006ff067e24 */ /* 0x000fe2000f8e00ff */
[----:B----4-:R-:W-:Y:S01]  /*53a0*/  MOV R11, UR5 ;  /* 0x00000005000b7c02 */ /* 0x010fe20008000f00 */
[----:B------:R-:W-:Y:S02]  /*53b0*/  IMAD.U32 R10, RZ, RZ, UR4 ;  /* 0x00000004ff0a7e24 */ /* 0x000fe4000f8e00ff */
[----:B------:R-:W-:Y:S07]  /*53c0*/  LEPC R20, `(.L_x_86) ;  /* 0x000000001014794e */ /* 0x000fee0000000000 */
[----:B---3-5:R-:W-:Y:S05]  /*53d0*/  CALL.ABS.NOINC R2 ;  /* 0x0000000002007343 */ /* 0x028fea0003c00000 */
.L_x_86:
[----:B------:R-:W-:Y:S01]  /*53e0*/  LOP3.LUT P0, RZ, R109, 0x1b0, RZ, 0xc0, !PT ;  /* 0x000001b06dff7812 */ /* 0x000fe2000780c0ff */
[----:B------:R-:W-:Y:S11]  /*53f0*/  BSSY.RECONVERGENT B6, `(.L_x_87) ;  /* 0x0000013000067945 */ /* 0x000ff60003800200 */
[----:B------:R-:W-:Y:S01]  /*5400*/  @!UPT UIADD3 URZ, UPT, UPT, URZ, URZ, URZ ;  /* 0x000000fffffff290 */ /* 0x000fe2000fffe0ff */
[----:B------:R-:W-:Y:S05]  /*5410*/  @!P0 BRA `(.L_x_88) ;  /* 0x0000000000408947 */ /* 0x000fea0003800000 */
        /* <DEDUP_REMOVED lines=16> */
.L_x_88:
[----:B------:R-:W-:Y:S05]  /*5520*/  BSYNC.RECONVERGENT B6 ;  /* 0x0000000000067941 */ /* 0x000fea0003800200 */
.L_x_87:
[----:B------:R-:W-:Y:S01]  /*5530*/  ISETP.NE.U32.AND P4, PT, R90, RZ, PT ;  /* 0x000000ff5a00720c */ /* 0x000fe20003f85070 */
[----:B------:R-:W-:Y:S01]  /*5540*/  UISETP.NE.AND UP2, UPT, UR50, URZ, UPT ;  /* 0x000000ff3200728c */ /* 0x000fe2000bf45270 */
[----:B------:R-:W-:Y:S01]  /*5550*/  ISETP.NE.U32.AND P2, PT, RZ, UR38, PT ;  /* 0x00000026ff007c0c */ /* 0x000fe2000bf45070 */
[----:B------:R-:W-:Y:S01]  /*5560*/  UISETP.NE.U32.AND UP1, UPT, UR44, URZ, UPT ;  /* 0x000000ff2c00728c */ /* 0x000fe2000bf25070 */
[----:B------:R-:W-:Y:S01]  /*5570*/  ISETP.NE.AND.EX P4, PT, R91, RZ, PT, P4 ;  /* 0x000000ff5b00720c */ /* 0x000fe20003f85340 */
[----:B------:R-:W-:Y:S01]  /*5580*/  UPLOP3.LUT UP0, UPT, UPT, UPT, UPT, 0x40, 0x4 ;  /* 0x000000000004789c */ /* 0x000fe20003f0e870 */
[----:B------:R-:W-:Y:S01]  /*5590*/  ISETP.NE.AND.EX P2, PT, RZ, UR39, PT, P2 ;  /* 0x00000027ff007c0c */ /* 0x000fe2000bf45320 */
[----:B------:R-:W-:Y:S01]  /*55a0*/  UISETP.NE.AND.EX UP1, UPT, UR45, URZ, UPT, UP1 ;  /* 0x000000ff2d00728c */ /* 0x000fe2000bf25310 */
[----:B------:R-:W-:Y:S04]  /*55b0*/  PLOP3.LUT P1, PT, PT, PT, UP2, 0x80, 0x8 ;  /* 0x000000000008781c */ /* 0x000fe80003f2f028 */
[----:B------:R-:W-:Y:S06]  /*55c0*/  @UP2 UPLOP3.LUT UP0, UPT, UPT, UPT, UP1, 0x80, 0x8 ;  /* 0x000000000008289c */ /* 0x000fec0003f0f010 */
[----:B------:R-:W-:Y:S01]  /*55d0*/  PLOP3.LUT P0, PT, PT, PT, UP0, 0x80, 0x8 ;  /* 0x000000000008781c */ /* 0x000fe20003f0f008 */
[----:B------:R-:W-:Y:S01]  /*55e0*/  @!UPT UIADD3 URZ, UPT, UPT, URZ, URZ, URZ ;  /* 0x000000fffffff290 */ /* 0x000fe2000fffe0ff */
[----:B------:R-:W-:Y:S11]  /*55f0*/  BRA.U !UP1, `(.L_x_89) ;  /* 0x0000000109387547 */ /* 0x000ff6000b800000 */
[----:B------:R-:W-:Y:S01]  /*5600*/  UISETP.NE.U32.AND UP0, UPT, UR38, URZ, UPT ;  /* 0x000000ff2600728c */ /* 0x000fe2000bf05070 */
[----:B------:R-:W-:Y:S02]  /*5610*/  HFMA2 R0, -RZ, RZ, 0, 5.9604644775390625e-08 ;  /* 0x00000001ff007431 */ /* 0x000fe400000001ff */
[----:B------:R-:W-:Y:S01]  /*5620*/  IMAD.MOV.U32 R96, RZ, RZ, 0x1 ;  /* 0x00000001ff607424 */ /* 0x000fe200078e00ff */
[----:B------:R-:W-:Y:S06]  /*5630*/  UISETP.NE.AND.EX UP0, UPT, UR39, URZ, UPT, UP0 ;  /* 0x000000ff2700728c */ /* 0x000fec000bf05300 */
[----:B------:R-:W-:Y:S05]  /*5640*/  PLOP3.LUT P3, PT, PT, PT, UP0, 0x80, 0x8 ;  /* 0x000000000008781c */ /* 0x000fea0003f6f008 */
[----:B------:R-:W1:Y:S01]  /*5650*/  @UP0 LDCU.64 UR6, c[0x0][0x888] ;  /* 0x00011100ff0607ac */ /* 0x000e620008000a00 */
[----:B------:R-:W-:Y:S07]  /*5660*/  @UP0 UIMAD UR4, UR36, UR44, URZ ;  /* 0x0000002c240402a4 */ /* 0x000fee000f8e02ff */
[----:B------:R-:W-:Y:S01]  /*5670*/  @!P3 PRMT R96, R0, 0x7610, R96 ;  /* 0x000076100060b816 */ /* 0x000fe20000000060 */
[----:B-1----:R-:W-:Y:S03]  /*5680*/  @UP0 UIMAD.WIDE UR6, UR4, 0x4, UR6 ;  /* 0x00000004040608a5 */ /* 0x002fe6000f8e0206 */
[----:B------:R-:W1:Y:S03]  /*5690*/  @!UP0 LDCU UR4, c[0x0][0x880] ;  /* 0x00011000ff0487ac */ /* 0x000e660008000800 */
[----:B------:R-:W-:Y:S01]  /*56a0*/  IMAD.U32 R2, RZ, RZ, UR6 ;  /* 0x00000006ff027e24 */ /* 0x000fe2000f8e00ff */
[----:B------:R-:W-:Y:S05]  /*56b0*/  MOV R3, UR7 ;  /* 0x0000000700037c02 */ /* 0x000fea0008000f00 */
[----:B-----5:R2:W5:Y:S02]  /*56c0*/  @P3 LDG.E R49, desc[UR46][R2.64] ;  /* 0x0000002e02313981 */ /* 0x020564000c1e1900 */
[----:B-12---:R-:W-:Y:S02]  /*56d0*/  @!P3 IMAD.U32 R49, RZ, RZ, UR4 ;  /* 0x00000004ff31be24 */ /* 0x006fe4000f8e00ff */
.L_x_89:
[----:B------:R-:W-:Y:S05]  /*56e0*/  @!P4 BRA `(.L_x_90) ;  /* 0x000000000020c947 */ /* 0x000fea0003800000 */
[----:B------:R-:W-:Y:S04]  /*56f0*/  ISETP.NE.U32.AND P3, PT, R88, RZ, PT ;  /* 0x000000ff5800720c */ /* 0x000fe80003f65070 */
[----:B------:R-:W-:Y:S11]  /*5700*/  ISETP.NE.AND.EX P3, PT, R89, RZ, PT, P3 ;  /* 0x000000ff5900720c */ /* 0x000ff60003f65330 */
[----:B------:R-:W-:Y:S02]  /*5710*/  @!UPT UIADD3 URZ, UPT, UPT, URZ, URZ, URZ ;  /* 0x000000fffffff290 */ /* 0x000fe4000fffe0ff */
[----:B------:R-:W1:Y:S01]  /*5720*/  @P3 LDC.64 R2, c[0x0][0x8a8] ;  /* 0x00022a00ff023b82 */ /* 0x000e620000000a00 */
[----:B------:R-:W-:Y:S04]  /*5730*/  @P3 IMAD R0, R90, UR36, RZ ;  /* 0x000000245a003c24 */ /* 0x000fe8000f8e02ff */
[----:B-1----:R-:W-:Y:S05]  /*5740*/  @P3 IMAD.WIDE R2, R0, 0x4, R2 ;  /* 0x0000000400023825 */ /* 0x002fea00078e0202 */
[----:B-----5:R1:W5:Y:S02]  /*5750*/  @P3 LDG.E R47, desc[UR46][R2.64] ;  /* 0x0000002e022f3981 */ /* 0x020364000c1e1900 */
[----:B-1----:R-:W2:Y:S02]  /*5760*/  @!P3 LDC R47, c[0x0][0x8a0] ;  /* 0x00022800ff2fbb82 */ /* 0x002ea40000000800 */
.L_x_90:
[----:B-----5:R-:W-:Y:S01]  /*5770*/  FSETP.NEU.AND P4, PT, R49, RZ, PT ;  /* 0x000000ff3100720b */ /* 0x020fe20003f8d000 */
[----:B------:R-:W-:Y:S01]  /*5780*/  BSSY B1, `(.L_x_91) ;  /* 0x0000042000017945 */ /* 0x000fe20003800000 */
[----:B------:R-:W-:Y:S01]  /*5790*/  SEL R5, RZ, 0xffffffff, P2 ;  /* 0xffffffffff057807 */ /* 0x000fe20001000000 */
[----:B------:R-:W-:Y:S01]  /*57a0*/  IMAD.MOV.U32 R115, RZ, RZ, 0x1 ;  /* 0x00000001ff737424 */ /* 0x000fe200078e00ff */
[----:B------:R-:W-:Y:S02]  /*57b0*/  LOP3.LUT P3, RZ, R96, 0xff, RZ, 0xc0, !PT ;  /* 0x000000ff60ff7812 */ /* 0x000fe4000786c0ff */
[----:B------:R-:W-:Y:S02]  /*57c0*/  CS2R R86, SRZ ;  /* 0x0000000000567805 */ /* 0x000fe4000001ff00 */
[----:B------:R-:W-:Y:S02]  /*57d0*/  @P1 SEL R0, RZ, 0xffffffff, P4 ;  /* 0xffffffffff001807 */ /* 0x000fe40002000000 */
[----:B------:R-:W-:Y:S02]  /*57e0*/  CS2R R84, SRZ ;  /* 0x0000000000547805 */ /* 0x000fe4000001ff00 */
[----:B------:R-:W-:Y:S02]  /*57f0*/  LEA R2, R105, UR49, 0x3 ;  /* 0x0000003169027c11 */ /* 0x000fe4000f8e18ff */
[----:B------:R-:W-:Y:S02]  /*5800*/  CS2R R82, SRZ ;  /* 0x0000000000527805 */ /* 0x000fe4000001ff00 */
[----:B------:R-:W-:Y:S02]  /*5810*/  @P0 SEL R0, R5, R0, !P3 ;  /* 0x0000000005000207 */ /* 0x000fe40005800000 */
[----:B------:R-:W-:Y:S02]  /*5820*/  CS2R R80, SRZ ;  /* 0x0000000000507805 */ /* 0x000fe4000001ff00 */
[----:B------:R-:W-:Y:S02]  /*5830*/  LEA R113, R45, UR49, 0x3 ;  /* 0x000000312d717c11 */ /* 0x000fe4000f8e18ff */
[----:B------:R-:W-:Y:S02]  /*5840*/  @P1 LOP3.LUT R0, R0, 0x1, RZ, 0xc0, !PT ;  /* 0x0000000100001812 */ /* 0x000fe400078ec0ff */
[----:B------:R-:W-:Y:S02]  /*5850*/  SHF.L.U32 R3, R107, 0x1f, RZ ;  /* 0x0000001f6b037819 */ /* 0x000fe400000006ff */
[----:B------:R-:W-:Y:S02]  /*5860*/  ISETP.NE.U32.OR P6, PT, R0, 0x1, !P1 ;  /* 0x000000010000780c */ /* 0x000fe40004fc5470 */
[----:B------:R-:W-:Y:S02]  /*5870*/  PLOP3.LUT P2, PT, PT, PT, UP1, 0x80, 0x8 ;  /* 0x000000000008781c */ /* 0x000fe40003f4f018 */
[----:B------:R-:W-:Y:S02]  /*5880*/  LEA.HI R48, R45, R45, RZ, 0x1 ;  /* 0x0000002d2d307211 */ /* 0x000fe400078f08ff */
[----:B------:R-:W-:Y:S02]  /*5890*/  SEL R4, RZ, 0xffffffff, P4 ;  /* 0xffffffffff047807 */ /* 0x000fe40002000000 */
[----:B------:R-:W-:Y:S05]  /*58a0*/  P2R R118, PR, RZ, 0x40 ;  /* 0x00000040ff767803 */ /* 0x000fea0000000000 */
[----:B------:R-:W-:Y:S02]  /*58b0*/  @P6 SHF.L.U32 R0, R104, 0x1f, RZ ;  /* 0x0000001f68006819 */ /* 0x000fe400000006ff */
[----:B------:R-:W-:Y:S02]  /*58c0*/  @P2 SEL R4, R5, R4, !P3 ;  /* 0x0000000405042207 */ /* 0x000fe40005800000 */
[----:B------:R1:W3:Y:S02]  /*58d0*/  @P6 SYNCS.PHASECHK.TRANS64.TRYWAIT P1, [R2+URZ+0x50], R0 ;  /* 0x00005000020065a7 */ /* 0x0002e400080211ff */
[----:B------:R-:W-:Y:S04]  /*58e0*/  LOP3.LUT R4, R4, 0x1, RZ, 0xc0, !PT ;  /* 0x0000000104047812 */ /* 0x000fe800078ec0ff */
[----:B------:R-:W-:Y:S04]  /*58f0*/  ISETP.NE.U32.AND P5, PT, R4, 0x1, PT ;  /* 0x000000010400780c */ /* 0x000fe80003fa5070 */
[----:B------:R-:W-:Y:S01]  /*5900*/  P2R R116, PR, RZ, 0x20 ;  /* 0x00000020ff747803 */ /* 0x000fe20000000000 */
[----:B------:R4:W2:Y:S01]  /*5910*/  SYNCS.PHASECHK.TRANS64.TRYWAIT P0, [R113+URZ+0xc0], R3 ;  /* 0x0000c003710075a7 */ /* 0x0008a200080011ff */
[C---:B-1----:R-:W-:Y:S01]  /*5920*/  IMAD.SHL.U32 R0, R48.reuse, 0x80, RZ ;  /* 0x0000008030007824 */ /* 0x042fe200078e00ff */
[----:B------:R-:W-:Y:S04]  /*5930*/  LOP3.LUT R48, R48, 0xffe, RZ, 0xc0, !PT ;  /* 0x00000ffe30307812 */ /* 0x000fe800078ec0ff */
[----:B------:R-:W-:Y:S01]  /*5940*/  LOP3.LUT R0, R0, 0xffffff00, RZ, 0xc0, !PT ;  /* 0xffffff0000007812 */ /* 0x000fe200078ec0ff */
[----:B------:R-:W-:Y:S04]  /*5950*/  IMAD.IADD R48, R45, 0x1, -R48 ;  /* 0x000000012d307824 */ /* 0x000fe800078e0a30 */
[----:B------:R-:W-:Y:S04]  /*5960*/  IMAD.IADD R0, R46, 0x1, R0 ;  /* 0x000000012e007824 */ /* 0x000fe800078e0200 */
[----:B------:R-:W-:Y:S01]  /*5970*/  IMAD R48, R48, 0x100000, R0 ;  /* 0x0010000030307824 */ /* 0x000fe200078e0200 */
[----:B---3--:R-:W-:Y:S01]  /*5980*/  @P6 SEL R115, RZ, 0x1, !P1 ;  /* 0x00000001ff736807 */ /* 0x008fe20004800000 */
[----:B----4-:R-:W-:Y:S06]  /*5990*/  @!P6 BRA `(.L_x_92) ;  /* 0x000000000080e947 */ /* 0x010fec0003800000 */
[----:B------:R-:W-:Y:S01]  /*59a0*/  @P5 IMAD R5, R105, 0x1000, R100 ;  /* 0x0000100069055824 */ /* 0x000fe200078e0264 */
[----:B------:R-:W-:Y:S01]  /*59b0*/  ISETP.NE.AND P1, PT, R115, RZ, PT ;  /* 0x000000ff7300720c */ /* 0x000fe20003f25270 */
[----:B------:R-:W-:Y:S01]  /*59c0*/  BSSY B0, `(.L_x_93) ;  /* 0x000000b000007945 */ /* 0x000fe20003800000 */
[----:B------:R-:W-:Y:S01]  /*59d0*/  CS2R R82, SRZ ;  /* 0x0000000000527805 */ /* 0x000fe2000001ff00 */
[----:B------:R-:W-:Y:S01]  /*59e0*/  @P5 VIADD R4, R5, UR49 ;  /* 0x0000003105045c36 */ /* 0x000fe20008000000 */
[----:B------:R-:W-:Y:S02]  /*59f0*/  CS2R R80, SRZ ;  /* 0x0000000000507805 */ /* 0x000fe4000001ff00 */
[----:B------:R-:W-:Y:S02]  /*5a00*/  CS2R R86, SRZ ;  /* 0x0000000000567805 */ /* 0x000fe4000001ff00 */
[----:B------:R-:W-:Y:S01]  /*5a10*/  CS2R R84, SRZ ;  /* 0x0000000000547805 */ /* 0x000fe2000001ff00 */
[----:B------:R-:W-:Y:S04]  /*5a20*/  @P5 IMAD R4, R108, -0x10, R4 ;  /* 0xfffffff06c045824 */ /* 0x000fe800078e0204 */
[----:B------:R-:W-:Y:S05]  /*5a30*/  @P1 BRA `(.L_x_94) ;  /* 0x00000000000c1947 */ /* 0x000fea0003800000 */
[----:B------:R-:W-:Y:S04]  /*5a40*/  SHF.L.U32 R0, R104, 0x1f, RZ ;  /* 0x0000001f68007819 */ /* 0x000fe800000006ff */
[----:B------:R-:W1:Y:S02]  /*5a50*/  SYNCS.PHASECHK.TRANS64.TRYWAIT P1, [R2+URZ+0x50], R0 ;  /* 0x00005000020075a7 */ /* 0x000e6400080211ff */
[----:B-1----:R-:W-:Y:S05]  /*5a60*/  @!P1 BRA `(.L_x_95) ;  /* 0x0000004000289947 */ /* 0x002fea0003800000 */
.L_x_94:
[----:B------:R-:W-:Y:S05]  /*5a70*/  BSYNC B0 ;  /* 0x0000000000007941 */ /* 0x000fea0003800000 */
.L_x_93:
[----:B------:R-:W-:Y:S01]  /*5a80*/  ISETP.NE.AND P1, PT, R116, RZ, PT ;  /* 0x000000ff7400720c */ /* 0x000fe20003f25270 */
[----:B-1----:R-:W-:Y:S02]  /*5a90*/  VIADD R2, R2, 0x70 ;  /* 0x0000007002027836 */ /* 0x002fe40000000000 */
[----:B------:R-:W-:Y:S02]  /*5aa0*/  IMAD.U32 R0, RZ, RZ, UR37 ;  /* 0x00000025ff007e24 */ /* 0x000fe4000f8e00ff */
[----:B------:R-:W-:Y:S03]  /*5ab0*/  VIADD R105, R105, 0x1 ;  /* 0x0000000169697836 */ /* 0x000fe60000000000 */
[----:B------:R-:W-:Y:S05]  /*5ac0*/  PRMT R0, R0, 0x654, R2 ;  /* 0x0000065400007816 */ /* 0x000fea0000000002 */
[----:B------:R1:W3:Y:S04]  /*5ad0*/  @P1 LDS.128 R80, [R5+UR49+0x200] ;  /* 0x0002003105501984 */ /* 0x0002e80008000c00 */
[----:B------:R1:W4:Y:S01]  /*5ae0*/  @P1 LDS.128 R84, [R4+0x210] ;  /* 0x0002100004541984 */ /* 0x0003220000000c00 */
[C---:B------:R-:W-:Y:S01]  /*5af0*/  ISETP.NE.AND P1, PT, R105.reuse, 0x4, PT ;  /* 0x000000046900780c */ /* 0x040fe20003f25270 */
[----:B------:R-:W-:Y:S01]  /*5b00*/  @!PT LDS RZ, [RZ] ;  /* 0x00000000fffff984 */ /* 0x000fe20000000800 */
[----:B------:R-:W-:Y:S01]  /*5b10*/  @!PT LDS RZ, [RZ] ;  /* 0x00000000fffff984 */ /* 0x000fe20000000800 */
[----:B------:R-:W-:Y:S01]  /*5b20*/  @!PT LDS RZ, [RZ] ;  /* 0x00000000fffff984 */ /* 0x000fe20000000800 */
[----:B------:R-:W-:Y:S01]  /*5b30*/  @!PT LDS RZ, [RZ] ;  /* 0x00000000fffff984 */ /* 0x000fe20000000800 */
[----:B------:R5:W-:Y:S06]  /*5b40*/  MEMBAR.ALL.CTA ;  /* 0x0000000000007992 */ /* 0x000bec0000008000 */
[----:B-----5:R-:W5:Y:S01]  /*5b50*/  FENCE.VIEW.ASYNC.S ;  /* 0x00000000000073c6 */ /* 0x020f620000000000 */
[----:B------:R-:W-:Y:S01]  /*5b60*/  SEL R105, R105, RZ, P1 ;  /* 0x000000ff69697207 */ /* 0x000fe20000800000 */
[----:B-----5:R5:W-:Y:S02]  /*5b70*/  SYNCS.ARRIVE.TRANS64.RED.A1T0 RZ, [R0+URZ], RZ ;  /* 0x000000ff00ff79a7 */ /* 0x020be400081004ff */
[----:B-----5:R-:W-:Y:S04]  /*5b80*/  SEL R0, RZ, 0x1, P1 ;  /* 0x00000001ff007807 */ /* 0x020fe80000800000 */
[----:B-1-3--:R-:W-:Y:S02]  /*5b90*/  LOP3.LUT R104, R104, R0, RZ, 0x3c, !PT ;  /* 0x0000000068687212 */ /* 0x00afe400078e3cff */
.L_x_92:
[----:B------:R-:W-:Y:S05]  /*5ba0*/  BSYNC B1 ;  /* 0x0000000000017941 */ /* 0x000fea0003800000 */
.L_x_91:
[----:B------:R-:W-:Y:S04]  /*5bb0*/  SHF.R.U32.HI R0, RZ, 0x15, R48 ;  /* 0x00000015ff007819 */ /* 0x000fe80000011630 */
[----:B------:R-:W-:Y:S01]  /*5bc0*/  LOP3.LUT P1, RZ, R0, 0x3, R101, 0x48, !PT ;  /* 0x0000000300ff7812 */ /* 0x000fe20007824865 */
[----:B------:R-:W-:Y:S01]  /*5bd0*/  @!UPT UIADD3 URZ, UPT, UPT, URZ, URZ, URZ ;  /* 0x000000fffffff290 */ /* 0x000fe2000fffe0ff */
[----:B--2---:R-:W-:Y:S11]  /*5be0*/  @P0 BRA `(.L_x_96) ;  /* 0x0000000000080947 */ /* 0x004ff60003800000 */
[----:B------:R-:W1:Y:S02]  /*5bf0*/  SYNCS.PHASECHK.TRANS64.TRYWAIT P0, [R113+URZ+0xc0], R3 ;  /* 0x0000c003710075a7 */ /* 0x000e6400080011ff */
[----:B-1----:R-:W-:Y:S05]  /*5c00*/  @!P0 BRA `(.L_x_97) ;  /* 0x0000003c00d48947 */ /* 0x002fea0003800000 */
.L_x_96:
[----:B------:R-:W-:Y:S05]  /*5c10*/  @!P1 BRA `(.L_x_98) ;  /* 0x0000000000409947 */ /* 0x000fea0003800000 */
[----:B------:R-:W2:Y:S01]  /*5c20*/  LDCU.64 UR8, c[0x4][0x78] ;  /* 0x01000f00ff0877ac */ /* 0x000ea20008000a00 */
[----:B-1----:R-:W-:Y:S01]  /*5c30*/  MOV R3, 0x0 ;  /* 0x0000000000037802 */ /* 0x002fe20000000f00 */
[----:B------:R-:W-:Y:S02]  /*5c40*/  HFMA2 R12, -RZ, RZ, 0, 5.9604644775390625e-08 ;  /* 0x00000001ff0c7431 */ /* 0x000fe400000001ff */
[----:B------:R-:W-:Y:S02]  /*5c50*/  IMAD.MOV.U32 R8, RZ, RZ, 0x192 ;  /* 0x00000192ff087424 */ /* 0x000fe400078e00ff */
[----:B------:R-:W-:Y:S01]  /*5c60*/  IMAD.MOV.U32 R13, RZ, RZ, RZ ;  /* 0x000000ffff0d7224 */ /* 0x000fe200078e00ff */
[----:B------:R-:W1:Y:S01]  /*5c70*/  LDCU.64 UR6, c[0x4][0x80] ;  /* 0x01001000ff0677ac */ /* 0x000e620008000a00 */
[----:B------:R-:W3:Y:S01]  /*5c80*/  LDC.64 R2, c[0x4][R3] ;  /* 0x0100000003027b82 */ /* 0x000ee20000000a00 */
[----:B------:R-:W5:Y:S01]  /*5c90*/  LDCU.64 UR4, c[0x4][0x18] ;  /* 0x01000300ff0477ac */ /* 0x000f620008000a00 */
[----:B--2---:R-:W-:Y:S01]  /*5ca0*/  MOV R5, UR9 ;  /* 0x0000000900057c02 */ /* 0x004fe20008000f00 */
[----:B------:R-:W-:Y:S01]  /*5cb0*/  IMAD.U32 R4, RZ, RZ, UR8 ;  /* 0x00000008ff047e24 */ /* 0x000fe2000f8e00ff */
[----:B-1----:R-:W-:Y:S01]  /*5cc0*/  MOV R7, UR7 ;  /* 0x0000000700077c02 */ /* 0x002fe20008000f00 */
[----:B------:R-:W-:Y:S01]  /*5cd0*/  IMAD.U32 R6, RZ, RZ, UR6 ;  /* 0x00000006ff067e24 */ /* 0x000fe2000f8e00ff */
[----:B-----5:R-:W-:Y:S01]  /*5ce0*/  MOV R11, UR5 ;  /* 0x00000005000b7c02 */ /* 0x020fe20008000f00 */
[----:B------:R-:W-:Y:S02]  /*5cf0*/  IMAD.U32 R10, RZ, RZ, UR4 ;  /* 0x00000004ff0a7e24 */ /* 0x000fe4000f8e00ff */
[----:B------:R-:W-:Y:S07]  /*5d00*/  LEPC R20, `(.L_x_98) ;  /* 0x000000001014794e */ /* 0x000fee0000000000 */
[----:B---34-:R-:W-:Y:S05]  /*5d10*/  CALL.ABS.NOINC R2 ;  /* 0x0000000002007343 */ /* 0x018fea0003c00000 */
.L_x_98:
[----:B------:R-:W-:Y:S01]  /*5d20*/  F2FP.F16.E5M2.UNPACK_B R4, R81 ;  /* 0x00000051ff04723e */ /* 0x000fe200020004ff */
[----:B------:R-:W-:Y:S05]  /*5d30*/  WARPSYNC.ALL ;  /* 0x0000000000007948 */ /* 0x000fea0003800000 */
[----:B------:R-:W-:Y:S01]  /*5d40*/  R2UR UR4, R48 ;  /* 0x00000000300472ca */ /* 0x000fe200000e0000 */
[--C-:B------:R-:W-:Y:S01]  /*5d50*/  HADD2.F32 R53, -RZ, R4.reuse.H0_H0 ;  /* 0x20000004ff357230 */ /* 0x100fe20000004100 */
[-C--:B-1----:R-:W-:Y:S01]  /*5d60*/  F2FP.F16.E5M2.UNPACK_B R3, R80.reuse ;  /* 0x00000050ff03723e */ /* 0x082fe200020004ff */
[----:B------:R-:W-:Y:S01]  /*5d70*/  HADD2.F32 R54, -RZ, R4.H1_H1 ;  /* 0x30000004ff367230 */ /* 0x000fe20000004100 */
[----:B------:R-:W-:Y:S01]  /*5d80*/  F2FP.F16.E5M2.UNPACK_B R0, R80.H1 ;  /* 0x00000050ff00723e */ /* 0x000fe200030004ff */
[----:B------:R-:W-:Y:S01]  /*5d90*/  BSSY.RECONVERGENT B0, `(.L_x_99) ;  /* 0x0000099000007945 */ /* 0x000fe20003800200 */
[----:B------:R-:W-:Y:S01]  /*5da0*/  F2FP.F16.E5M2.UNPACK_B R64, R83.H1 ;  /* 0x00000053ff40723e */ /* 0x000fe200030004ff */
[--C-:B------:R-:W-:Y:S01]  /*5db0*/  HADD2.F32 R2, -RZ, R3.reuse.H0_H0 ;  /* 0x20000003ff027230 */ /* 0x100fe20000004100 */
[----:B----4-:R-:W-:Y:S01]  /*5dc0*/  F2FP.F16.E5M2.UNPACK_B R74, R86 ;  /* 0x00000056ff4a723e */ /* 0x010fe200020004ff */
[----:B------:R-:W-:Y:S01]  /*5dd0*/  HADD2.F32 R50, -RZ, R3.H1_H1 ;  /* 0x30000003ff327230 */ /* 0x000fe20000004100 */
[----:B------:R-:W-:Y:S01]  /*5de0*/  F2FP.F16.E5M2.UNPACK_B R3, R81.H1 ;  /* 0x00000051ff03723e */ /* 0x000fe200030004ff */
[--C-:B------:R-:W-:Y:S01]  /*5df0*/  HADD2.F32 R51, -RZ, R0.reuse.H0_H0 ;  /* 0x20000000ff337230 */ /* 0x100fe20000004100 */
[----:B------:R-:W-:Y:S01]  /*5e00*/  IADD3 R114, PT, PT, R100, UR49, RZ ;  /* 0x0000003164727c10 */ /* 0x000fe2000fffe0ff */
[----:B------:R-:W-:Y:S01]  /*5e10*/  HADD2.F32 R52, -RZ, R0.H1_H1 ;  /* 0x30000000ff347230 */ /* 0x000fe20000004100 */
[----:B------:R-:W-:Y:S01]  /*5e20*/  LDTM.16dp32bit_t0_t15.x32 R4, tmem[UR4] ;  /* 0x00000004000479ee */ /* 0x000fe20008a80000 */
[----:B------:R-:W1:Y:S01]  /*5e30*/  LDTM.16dp32bit_t16_t31.x32 R4, tmem[UR4+0x20] ;  /* 0x00002004000479ee */ /* 0x000e620008aa0000 */
[-C--:B------:R-:W-:Y:S01]  /*5e40*/  F2FP.F16.E5M2.UNPACK_B R0, R82.reuse ;  /* 0x00000052ff00723e */ /* 0x080fe200020004ff */
[--C-:B------:R-:W-:Y:S01]  /*5e50*/  HADD2.F32 R55, -RZ, R3.reuse.H0_H0 ;  /* 0x20000003ff377230 */ /* 0x100fe20000004100 */
[----:B------:R-:W-:Y:S01]  /*5e60*/  SHF.L.U32 R117, R102, 0x4, RZ ;  /* 0x0000000466757819 */ /* 0x000fe200000006ff */
[----:B------:R-:W-:Y:S01]  /*5e70*/  HADD2.F32 R56, -RZ, R3.H1_H1 ;  /* 0x30000003ff387230 */ /* 0x000fe20000004100 */
[----:B------:R-:W-:Y:S01]  /*5e80*/  F2FP.F16.E5M2.UNPACK_B R3, R82.H1 ;  /* 0x00000052ff03723e */ /* 0x000fe200030004ff */
[--C-:B------:R-:W-:Y:S01]  /*5e90*/  HADD2.F32 R57, -RZ, R0.reuse.H0_H0 ;  /* 0x20000000ff397230 */ /* 0x100fe20000004100 */
[----:B------:R-:W-:Y:S01]  /*5ea0*/  IADD3 R114, PT, PT, R114, R117, RZ ;  /* 0x0000007572727210 */ /* 0x000fe20007ffe0ff */
[----:B------:R-:W-:Y:S01]  /*5eb0*/  HADD2.F32 R58, -RZ, R0.H1_H1 ;  /* 0x30000000ff3a7230 */ /* 0x000fe20000004100 */
[----:B------:R-:W-:Y:S01]  /*5ec0*/  F2FP.F16.E5M2.UNPACK_B R0, R83 ;  /* 0x00000053ff00723e */ /* 0x000fe200020004ff */
[--C-:B------:R-:W-:Y:S01]  /*5ed0*/  HADD2.F32 R59, -RZ, R3.reuse.H0_H0 ;  /* 0x20000003ff3b7230 */ /* 0x100fe20000004100 */
[----:B------:R-:W-:Y:S01]  /*5ee0*/  ISETP.NE.AND P0, PT, R110, RZ, PT ;  /* 0x000000ff6e00720c */ /* 0x000fe20003f05270 */
[----:B------:R-:W-:Y:S01]  /*5ef0*/  HADD2.F32 R60, -RZ, R3.H1_H1 ;  /* 0x30000003ff3c7230 */ /* 0x000fe20000004100 */
[-C--:B------:R-:W-:Y:S01]  /*5f00*/  F2FP.F16.E5M2.UNPACK_B R3, R84.reuse ;  /* 0x00000054ff03723e */ /* 0x080fe200020004ff */
[--C-:B------:R-:W-:Y:S01]  /*5f10*/  HADD2.F32 R61, -RZ, R0.reuse.H0_H0 ;  /* 0x20000000ff3d7230 */ /* 0x100fe20000004100 */
[----:B------:R-:W-:Y:S01]  /*5f20*/  ISETP.NE.AND P6, PT, R118, RZ, PT ;  /* 0x000000ff7600720c */ /* 0x000fe20003fc5270 */
[----:B------:R-:W-:Y:S01]  /*5f30*/  HADD2.F32 R62, -RZ, R0.H1_H1 ;  /* 0x30000000ff3e7230 */ /* 0x000fe20000004100 */
[----:B------:R-:W-:Y:S01]  /*5f40*/  F2FP.F16.E5M2.UNPACK_B R0, R84.H1 ;  /* 0x00000054ff00723e */ /* 0x000fe200030004ff */
[--C-:B------:R-:W-:Y:S02]  /*5f50*/  HADD2.F32 R65, -RZ, R3.reuse.H0_H0 ;  /* 0x20000003ff417230 */ /* 0x100fe40000004100 */
[----:B------:R-:W-:Y:S01]  /*5f60*/  HADD2.F32 R66, -RZ, R3.H1_H1 ;  /* 0x30000003ff427230 */ /* 0x000fe20000004100 */
[-C--:B------:R-:W-:Y:S01]  /*5f70*/  F2FP.F16.E5M2.UNPACK_B R3, R85.reuse ;  /* 0x00000055ff03723e */ /* 0x080fe200020004ff */
[--C-:B------:R-:W-:Y:S02]  /*5f80*/  HADD2.F32 R67, -RZ, R0.reuse.H0_H0 ;  /* 0x20000000ff437230 */ /* 0x100fe40000004100 */
[----:B------:R-:W-:Y:S01]  /*5f90*/  HADD2.F32 R68, -RZ, R0.H1_H1 ;  /* 0x30000000ff447230 */ /* 0x000fe20000004100 */
[----:B------:R-:W-:Y:S01]  /*5fa0*/  F2FP.F16.E5M2.UNPACK_B R0, R85.H1 ;  /* 0x00000055ff00723e */ /* 0x000fe200030004ff */
[--C-:B------:R-:W-:Y:S02]  /*5fb0*/  HADD2.F32 R69, -RZ, R3.reuse.H0_H0 ;  /* 0x20000003ff457230 */ /* 0x100fe40000004100 */
[C---:B-1----:R-:W-:Y:S01]  /*5fc0*/  FMUL R7, R47.reuse, R7 ;  /* 0x000000072f077220 */ /* 0x042fe20000400000 */
[----:B------:R-:W-:Y:S01]  /*5fd0*/  HADD2.F32 R70, -RZ, R3.H1_H1 ;  /* 0x30000003ff467230 */ /* 0x000fe20000004100 */
[----:B------:R-:W-:Y:S01]  /*5fe0*/  F2FP.F16.E5M2.UNPACK_B R3, R86.H1 ;  /* 0x00000056ff03723e */ /* 0x000fe200030004ff */
[--C-:B------:R-:W-:Y:S02]  /*5ff0*/  HADD2.F32 R71, -RZ, R0.reuse.H0_H0 ;  /* 0x20000000ff477230 */ /* 0x100fe40000004100 */
[----:B------:R-:W-:Y:S02]  /*6000*/  HADD2.F32 R72, -RZ, R0.H1_H1 ;  /* 0x30000000ff487230 */ /* 0x000fe40000004100 */
[----:B------:R-:W-:Y:S01]  /*6010*/  FMUL R0, R47, R4 ;  /* 0x000000042f007220 */ /* 0x000fe20000400000 */
[--C-:B------:R-:W-:Y:S01]  /*6020*/  HADD2.F32 R73, -RZ, R74.reuse.H0_H0 ;  /* 0x2000004aff497230 */ /* 0x100fe20000004100 */
[----:B------:R-:W-:Y:S01]  /*6030*/  F2FP.F16.E5M2.UNPACK_B R4, R87 ;  /* 0x00000057ff04723e */ /* 0x000fe200020004ff */
[----:B------:R-:W-:Y:S02]  /*6040*/  HADD2.F32 R74, -RZ, R74.H1_H1 ;  /* 0x3000004aff4a7230 */ /* 0x000fe40000004100 */
[----:B------:R-:W-:Y:S01]  /*6050*/  FFMA R0, R49, R2, R0 ;  /* 0x0000000231007223 */ /* 0x000fe20000000000 */
[----:B------:R-:W-:Y:S01]  /*6060*/  FMUL R2, R47, R5 ;  /* 0x000000052f027220 */ /* 0x000fe20000400000 */
[--C-:B------:R-:W-:Y:S01]  /*6070*/  HADD2.F32 R75, -RZ, R3.reuse.H0_H0 ;  /* 0x20000003ff4b7230 */ /* 0x100fe20000004100 */
[----:B------:R-:W-:Y:S01]  /*6080*/  F2FP.F16.E5M2.UNPACK_B R5, R87.H1 ;  /* 0x00000057ff05723e */ /* 0x000fe200030004ff */
[----:B------:R-:W-:Y:S02]  /*6090*/  HADD2.F32 R76, -RZ, R3.H1_H1 ;  /* 0x30000003ff4c7230 */ /* 0x000fe40000004100 */
[----:B------:R-:W-:Y:S01]  /*60a0*/  FFMA R2, R49, R50, R2 ;  /* 0x0000003231027223 */ /* 0x000fe20000000002 */
[--C-:B------:R-:W-:Y:S02]  /*60b0*/  HADD2.F32 R50, -RZ, R4.reuse.H0_H0 ;  /* 0x20000004ff327230 */ /* 0x100fe40000004100 */
[C---:B------:R-:W-:Y:S01]  /*60c0*/  FMUL R3, R47.reuse, R6 ;  /* 0x000000062f037220 */ /* 0x040fe20000400000 */
[--C-:B------:R-:W-:Y:S02]  /*60d0*/  HADD2.F32 R77, -RZ, R5.reuse.H1_H1 ;  /* 0x30000005ff4d7230 */ /* 0x100fe40000004100 */
[C---:B------:R-:W-:Y:S01]  /*60e0*/  FMUL R6, R47.reuse, R11 ;  /* 0x0000000b2f067220 */ /* 0x040fe20000400000 */
[----:B------:R-:W-:Y:S01]  /*60f0*/  FMUL R11, R47, R16 ;  /* 0x000000102f0b7220 */ /* 0x000fe20000400000 */
[C---:B------:R-:W-:Y:S01]  /*6100*/  FFMA R3, R49.reuse, R51, R3 ;  /* 0x0000003331037223 */ /* 0x040fe20000000003 */
[----:B------:R-:W-:Y:S01]  /*6110*/  FFMA R7, R49, R52, R7 ;  /* 0x0000003431077223 */ /* 0x000fe20000000007 */
[----:B------:R-:W-:Y:S02]  /*6120*/  HADD2.F32 R51, -RZ, R4.H1_H1 ;  /* 0x30000004ff337230 */ /* 0x000fe40000004100 */
[C---:B------:R-:W-:Y:S01]  /*6130*/  FMUL R4, R47.reuse, R9 ;  /* 0x000000092f047220 */ /* 0x040fe20000400000 */
[----:B------:R-:W-:Y:S02]  /*6140*/  HADD2.F32 R52, -RZ, R5.H0_H0 ;  /* 0x20000005ff347230 */ /* 0x000fe40000004100 */
[----:B------:R-:W-:Y:S01]  /*6150*/  FMUL R16, R47, R21 ;  /* 0x000000152f107220 */ /* 0x000fe20000400000 */
[----:B------:R-:W-:Y:S01]  /*6160*/  F2FP.SATFINITE.E5M2.F32.PACK_AB_MERGE_C R78, R7, R3, RZ ;  /* 0x00000003074e723e */ /* 0x000fe200048060ff */
[C---:B------:R-:W-:Y:S01]  /*6170*/  FMUL R3, R47.reuse, R8 ;  /* 0x000000082f037220 */ /* 0x040fe20000400000 */
[C---:B------:R-:W-:Y:S01]  /*6180*/  FMUL R7, R47.reuse, R12 ;  /* 0x0000000c2f077220 */ /* 0x040fe20000400000 */
[C---:B------:R-:W-:Y:S01]  /*6190*/  FMUL R8, R47.reuse, R13 ;  /* 0x0000000d2f087220 */ /* 0x040fe20000400000 */
[----:B------:R-:W-:Y:S01]  /*61a0*/  FMUL R12, R47, R17 ;  /* 0x000000112f0c7220 */ /* 0x000fe20000400000 */
[C---:B------:R-:W-:Y:S01]  /*61b0*/  FFMA R3, R49.reuse, R53, R3 ;  /* 0x0000003531037223 */ /* 0x040fe20000000003 */
[----:B------:R-:W-:Y:S01]  /*61c0*/  FFMA R4, R49, R54, R4 ;  /* 0x0000003631047223 */ /* 0x000fe20000000004 */
[C---:B------:R-:W-:Y:S01]  /*61d0*/  FMUL R5, R47.reuse, R10 ;  /* 0x0000000a2f057220 */ /* 0x040fe20000400000 */
[C---:B------:R-:W-:Y:S01]  /*61e0*/  FMUL R9, R47.reuse, R14 ;  /* 0x0000000e2f097220 */ /* 0x040fe20000400000 */
[C---:B------:R-:W-:Y:S01]  /*61f0*/  FMUL R10, R47.reuse, R15 ;  /* 0x0000000f2f0a7220 */ /* 0x040fe20000400000 */
[----:B------:R-:W-:Y:S01]  /*6200*/  FMUL R15, R47, R20 ;  /* 0x000000142f0f7220 */ /* 0x000fe20000400000 */
[C---:B------:R-:W-:Y:S01]  /*6210*/  FFMA R5, R49.reuse, R55, R5 ;  /* 0x0000003731057223 */ /* 0x040fe20000000005 */
[C---:B------:R-:W-:Y:S01]  /*6220*/  FFMA R6, R49.reuse, R56, R6 ;  /* 0x0000003831067223 */ /* 0x040fe20000000006 */
[C---:B------:R-:W-:Y:S01]  /*6230*/  FFMA R7, R49.reuse, R57, R7 ;  /* 0x0000003931077223 */ /* 0x040fe20000000007 */
[C---:B------:R-:W-:Y:S01]  /*6240*/  FFMA R8, R49.reuse, R58, R8 ;  /* 0x0000003a31087223 */ /* 0x040fe20000000008 */
[--C-:B------:R-:W-:Y:S02]  /*6250*/  HADD2.F32 R63, -RZ, R64.reuse.H0_H0 ;  /* 0x20000040ff3f7230 */ /* 0x100fe40000004100 */
[C---:B------:R-:W-:Y:S01]  /*6260*/  FFMA R9, R49.reuse, R59, R9 ;  /* 0x0000003b31097223 */ /* 0x040fe20000000009 */
[----:B------:R-:W-:Y:S01]  /*6270*/  F2FP.SATFINITE.E5M2.F32.PACK_AB_MERGE_C R5, R6, R5, RZ ;  /* 0x000000050605723e */ /* 0x000fe200048060ff */
[C---:B------:R-:W-:Y:S01]  /*6280*/  FFMA R10, R49.reuse, R60, R10 ;  /* 0x0000003c310a7223 */ /* 0x040fe2000000000a */
[C---:B------:R-:W-:Y:S01]  /*6290*/  FFMA R11, R49.reuse, R61, R11 ;  /* 0x0000003d310b7223 */ /* 0x040fe2000000000b */
[----:B------:R-:W-:Y:S01]  /*62a0*/  FFMA R12, R49, R62, R12 ;  /* 0x0000003e310c7223 */ /* 0x000fe2000000000c */
[C---:B------:R-:W-:Y:S01]  /*62b0*/  FMUL R20, R47.reuse, R25 ;  /* 0x000000192f147220 */ /* 0x040fe20000400000 */
[C---:B------:R-:W-:Y:S01]  /*62c0*/  FMUL R25, R47.reuse, R30 ;  /* 0x0000001e2f197220 */ /* 0x040fe20000400000 */
[C---:B------:R-:W-:Y:S01]  /*62d0*/  FMUL R30, R47.reuse, R35 ;  /* 0x000000232f1e7220 */ /* 0x040fe20000400000 */
[----:B------:R-:W-:Y:S01]  /*62e0*/  F2FP.SATFINITE.E5M2.F32.PACK_AB_MERGE_C R9, R10, R9, RZ ;  /* 0x000000090a09723e */ /* 0x000fe200048060ff */
[----:B------:R-:W-:Y:S02]  /*62f0*/  HADD2.F32 R64, -RZ, R64.H1_H1 ;  /* 0x30000040ff407230 */ /* 0x000fe40000004100 */
[C---:B------:R-:W-:Y:S01]  /*6300*/  FMUL R13, R47.reuse, R18 ;  /* 0x000000122f0d7220 */ /* 0x040fe20000400000 */
[C---:B------:R-:W-:Y:S01]  /*6310*/  FMUL R14, R47.reuse, R19 ;  /* 0x000000132f0e7220 */ /* 0x040fe20000400000 */
[C---:B------:R-:W-:Y:S01]  /*6320*/  FMUL R17, R47.reuse, R22 ;  /* 0x000000162f117220 */ /* 0x040fe20000400000 */
[----:B------:R-:W-:Y:S01]  /*6330*/  FMUL R18, R47, R23 ;  /* 0x000000172f127220 */ /* 0x000fe20000400000 */
[C---:B------:R-:W-:Y:S01]  /*6340*/  FFMA R13, R49.reuse, R63, R13 ;  /* 0x0000003f310d7223 */ /* 0x040fe2000000000d */
[C---:B------:R-:W-:Y:S01]  /*6350*/  FFMA R14, R49.reuse, R64, R14 ;  /* 0x00000040310e7223 */ /* 0x040fe2000000000e */
[----:B------:R-:W-:Y:S01]  /*6360*/  FFMA R15, R49, R65, R15 ;  /* 0x00000041310f7223 */ /* 0x000fe2000000000f */
[----:B------:R-:W-:Y:S01]  /*6370*/  FMUL R19, R47, R24 ;  /* 0x000000182f137220 */ /* 0x000fe20000400000 */
[C---:B------:R-:W-:Y:S01]  /*6380*/  FFMA R16, R49.reuse, R66, R16 ;  /* 0x0000004231107223 */ /* 0x040fe20000000010 */
[----:B------:R-:W-:Y:S01]  /*6390*/  FFMA R17, R49, R67, R17 ;  /* 0x0000004331117223 */ /* 0x000fe20000000011 */
[----:B------:R-:W-:Y:S01]  /*63a0*/  F2FP.SATFINITE.E5M2.F32.PACK_AB_MERGE_C R13, R14, R13, RZ ;  /* 0x0000000d0e0d723e */ /* 0x000fe200048060ff */
[C---:B------:R-:W-:Y:S01]  /*63b0*/  FMUL R21, R47.reuse, R26 ;  /* 0x0000001a2f157220 */ /* 0x040fe20000400000 */
[----:B------:R-:W-:Y:S01]  /*63c0*/  FMUL R22, R47, R27 ;  /* 0x0000001b2f167220 */ /* 0x000fe20000400000 */
[C---:B------:R-:W-:Y:S01]  /*63d0*/  FFMA R18, R49.reuse, R68, R18 ;  /* 0x0000004431127223 */ /* 0x040fe20000000012 */
[----:B------:R-:W-:Y:S01]  /*63e0*/  FFMA R19, R49, R69, R19 ;  /* 0x0000004531137223 */ /* 0x000fe20000000013 */
[----:B------:R-:W-:Y:S01]  /*63f0*/  FMUL R23, R47, R28 ;  /* 0x0000001c2f177220 */ /* 0x000fe20000400000 */
[----:B------:R-:W-:Y:S01]  /*6400*/  FFMA R20, R49, R70, R20 ;  /* 0x0000004631147223 */ /* 0x000fe20000000014 */
[----:B------:R-:W-:Y:S01]  /*6410*/  FMUL R24, R47, R29 ;  /* 0x0000001d2f187220 */ /* 0x000fe20000400000 */
[C---:B------:R-:W-:Y:S01]  /*6420*/  FFMA R21, R49.reuse, R71, R21 ;  /* 0x0000004731157223 */ /* 0x040fe20000000015 */
[----:B------:R-:W-:Y:S01]  /*6430*/  FFMA R22, R49, R72, R22 ;  /* 0x0000004831167223 */ /* 0x000fe20000000016 */
[C---:B------:R-:W-:Y:S01]  /*6440*/  FMUL R26, R47.reuse, R31 ;  /* 0x0000001f2f1a7220 */ /* 0x040fe20000400000 */
[----:B------:R-:W-:Y:S01]  /*6450*/  FMUL R27, R47, R32 ;  /* 0x000000202f1b7220 */ /* 0x000fe20000400000 */
[----:B------:R-:W-:Y:S01]  /*6460*/  FFMA R23, R49, R73, R23 ;  /* 0x0000004931177223 */ /* 0x000fe20000000017 */
[----:B------:R-:W-:Y:S01]  /*6470*/  FMUL R28, R47, R33 ;  /* 0x000000212f1c7220 */ /* 0x000fe20000400000 */
[----:B------:R-:W-:Y:S01]  /*6480*/  FFMA R24, R49, R74, R24 ;  /* 0x0000004a31187223 */ /* 0x000fe20000000018 */
[----:B------:R-:W-:Y:S01]  /*6490*/  FMUL R29, R47, R34 ;  /* 0x000000222f1d7220 */ /* 0x000fe20000400000 */
[C---:B------:R-:W-:Y:S01]  /*64a0*/  FFMA R25, R49.reuse, R75, R25 ;  /* 0x0000004b31197223 */ /* 0x040fe20000000019 */
[C---:B------:R-:W-:Y:S01]  /*64b0*/  FFMA R26, R49.reuse, R76, R26 ;  /* 0x0000004c311a7223 */ /* 0x040fe2000000001a */
[C---:B------:R-:W-:Y:S01]  /*64c0*/  FFMA R27, R49.reuse, R50, R27 ;  /* 0x00000032311b7223 */ /* 0x040fe2000000001b */
[C---:B------:R-:W-:Y:S01]  /*64d0*/  FFMA R28, R49.reuse, R51, R28 ;  /* 0x00000033311c7223 */ /* 0x040fe2000000001c */
[----:B------:R-:W-:Y:S01]  /*64e0*/  F2FP.SATFINITE.E5M2.F32.PACK_AB_MERGE_C R17, R18, R17, RZ ;  /* 0x000000111211723e */ /* 0x000fe200048060ff */
[C---:B------:R-:W-:Y:S01]  /*64f0*/  FFMA R29, R49.reuse, R52, R29 ;  /* 0x00000034311d7223 */ /* 0x040fe2000000001d */
[----:B------:R-:W-:Y:S01]  /*6500*/  F2FP.SATFINITE.E5M2.F32.PACK_AB_MERGE_C R21, R22, R21, RZ ;  /* 0x000000151615723e */ /* 0x000fe200048060ff */
[----:B------:R-:W-:Y:S01]  /*6510*/  FFMA R30, R49, R77, R30 ;  /* 0x0000004d311e7223 */ /* 0x000fe2000000001e */
[----:B------:R-:W-:Y:S02]  /*6520*/  F2FP.SATFINITE.E5M2.F32.PACK_AB_MERGE_C R32, R2, R0, R78 ;  /* 0x000000000220723e */ /* 0x000fe4000480604e */
[----:B------:R-:W-:Y:S02]  /*6530*/  F2FP.SATFINITE.E5M2.F32.PACK_AB_MERGE_C R33, R4, R3, R5 ;  /* 0x000000030421723e */ /* 0x000fe40004806005 */
[----:B------:R-:W-:Y:S02]  /*6540*/  F2FP.SATFINITE.E5M2.F32.PACK_AB_MERGE_C R34, R8, R7, R9 ;  /* 0x000000070822723e */ /* 0x000fe40004806009 */
[----:B------:R-:W-:Y:S02]  /*6550*/  F2FP.SATFINITE.E5M2.F32.PACK_AB_MERGE_C R35, R12, R11, R13 ;  /* 0x0000000b0c23723e */ /* 0x000fe4000480600d */
[----:B------:R-:W-:Y:S02]  /*6560*/  F2FP.SATFINITE.E5M2.F32.PACK_AB_MERGE_C R16, R16, R15, R17 ;  /* 0x0000000f1010723e */ /* 0x000fe40004806011 */
[----:B------:R-:W-:Y:S01]  /*6570*/  F2FP.SATFINITE.E5M2.F32.PACK_AB_MERGE_C R17, R20, R19, R21 ;  /* 0x000000131411723e */ /* 0x000fe20004806015 */
[----:B------:R1:W-:Y:S01]  /*6580*/  STS.128 [R100+UR49+0x4200], R32 ;  /* 0x0042002064007988 */ /* 0x0003e20008000c31 */
[----:B------:R-:W-:Y:S02]  /*6590*/  F2FP.SATFINITE.E5M2.F32.PACK_AB_MERGE_C R18, R26, R25, RZ ;  /* 0x000000191a12723e */ /* 0x000fe400048060ff */
[----:B------:R-:W-:Y:S02]  /*65a0*/  F2FP.SATFINITE.E5M2.F32.PACK_AB_MERGE_C R19, R30, R29, RZ ;  /* 0x0000001d1e13723e */ /* 0x000fe400048060ff */
[----:B------:R-:W-:Y:S02]  /*65b0*/  F2FP.SATFINITE.E5M2.F32.PACK_AB_MERGE_C R18, R24, R23, R18 ;  /* 0x000000171812723e */ /* 0x000fe40004806012 */
[----:B------:R-:W-:Y:S02]  /*65c0*/  F2FP.SATFINITE.E5M2.F32.PACK_AB_MERGE_C R19, R28, R27, R19 ;  /* 0x0000001b1c13723e */ /* 0x000fe40004806013 */
[----:B------:R-:W-:Y:S02]  /*65d0*/  LEA R0, R105, UR49, 0x3 ;  /* 0x0000003169007c11 */ /* 0x000fe4000f8e18ff */
[----:B------:R-:W-:Y:S01]  /*65e0*/  @P6 SHF.L.U32 R2, R104, 0x1f, RZ ;  /* 0x0000001f68026819 */ /* 0x000fe200000006ff */
[----:B------:R1:W-:Y:S01]  /*65f0*/  STS.128 [R114+0x4210], R16 ;  /* 0x0042101072007388 */ /* 0x0003e20000000c00 */
[----:B------:R-:W-:Y:S01]  /*6600*/  @!PT LDS RZ, [RZ] ;  /* 0x00000000fffff984 */ /* 0x000fe20000000800 */
[----:B------:R-:W-:Y:S01]  /*6610*/  @!PT LDS RZ, [RZ] ;  /* 0x00000000fffff984 */ /* 0x000fe20000000800 */
[----:B------:R-:W-:Y:S01]  /*6620*/  @!PT LDS RZ, [RZ] ;  /* 0x00000000fffff984 */ /* 0x000fe20000000800 */
[----:B------:R-:W-:Y:S01]  /*6630*/  @!PT LDS RZ, [RZ] ;  /* 0x00000000fffff984 */ /* 0x000fe20000000800 */
[----:B------:R2:W-:Y:S07]  /*6640*/  MEMBAR.ALL.CTA ;  /* 0x0000000000007992 */ /* 0x0005ee0000008000 */
[----:B--2---:R-:W2:Y:S02]  /*6650*/  FENCE.VIEW.ASYNC.S ;  /* 0x00000000000073c6 */ /* 0x004ea40000000000 */
[----:B--2---:R-:W-:Y:S06]  /*6660*/  BAR.SYNC.DEFER_BLOCKING 0x1, 0x80 ;  /* 0x0042000000007b1d */ /* 0x004fec0000010000 */
[----:B------:R-:W-:Y:S05]  /*6670*/  @P0 BRA `(.L_x_100) ;  /* 0x0000000000280947 */ /* 0x000fea0003800000 */
[----:B------:R-:W-:Y:S02]  /*6680*/  UIADD3 UR4, UPT, UPT, UR49, 0x4200, URZ ;  /* 0x0000420031047890 */ /* 0x000fe4000fffe0ff */
[----:B------:R-:W-:Y:S01]  /*6690*/  UIADD3 UR6, UP0, UPT, UR52, 0x680, URZ ;  /* 0x0000068034067890 */ /* 0x000fe2000ff1e0ff */
[----:B------:R-:W-:Y:S03]  /*66a0*/  UMOV UR43, UR36 ;  /* 0x00000024002b7c82 */ /* 0x000fe60008000000 */
[----:B------:R-:W-:Y:S01]  /*66b0*/  MOV R109, UR4 ;  /* 0x00000004006d7c02 */ /* 0x000fe20008000f00 */
[----:B------:R-:W-:Y:S03]  /*66c0*/  UIADD3.X UR7, UPT, UPT, URZ, UR53, URZ, UP0, !UPT ;  /* 0x00000035ff077290 */ /* 0x000fe600087fe4ff */
[----:B------:R-:W-:Y:S11]  /*66d0*/  R2UR UR40, R109 ;  /* 0x000000006d2872ca */ /* 0x000ff600000e0000 */
[----:B------:R-:W-:Y:S02]  /*66e0*/  @!UPT UIADD3 URZ, UPT, UPT, URZ, URZ, URZ ;  /* 0x000000fffffff290 */ /* 0x000fe4000fffe0ff */
[----:B------:R2:W-:Y:S01]  /*66f0*/  UTMASTG.3D [UR40], [UR6] ;  /* 0x00000028060073b5 */ /* 0x0005e20008010000 */
[----:B------:R0:W-:Y:S01]  /*6700*/  UTMACMDFLUSH ;  /* 0x00000000000079b7 */ /* 0x0001e20000000000 */
[----:B--2---:R-:W-:Y:S04]  /*6710*/  DEPBAR.LE SB0, 0x1 ;  /* 0x000080400000791a */ /* 0x004fe80000000000 */
.L_x_100:
[----:B------:R-:W-:Y:S05]  /*6720*/  BSYNC.RECONVERGENT B0 ;  /* 0x0000000000007941 */ /* 0x000fea0003800200 */
.L_x_99:
[----:B------:R-:W-:Y:S06]  /*6730*/  BAR.SYNC.DEFER_BLOCKING 0x1, 0x80 ;  /* 0x0042000000007b1d */ /* 0x000fec0000010000 */
[----:B------:R-:W2:Y:S01]  /*6740*/  @P6 SYNCS.PHASECHK.TRANS64.TRYWAIT P0, [R0+URZ+0x50], R2 ;  /* 0x00005002000065a7 */ /* 0x000ea200080011ff */
[----:B------:R-:W-:Y:S01]  /*6750*/  BSSY B1, `(.L_x_101) ;  /* 0x0000021000017945 */ /* 0x000fe20003800000 */
[----:B--2---:R-:W-:Y:S03]  /*6760*/  @P6 SEL R115, RZ, 0x1, !P0 ;  /* 0x00000001ff736807 */ /* 0x004fe60004000000 */
[----:B------:R-:W-:Y:S05]  /*6770*/  @!P6 BRA `(.L_x_102) ;  /* 0x000000000078e947 */ /* 0x000fea0003800000 */
[----:B------:R-:W-:Y:S01]  /*6780*/  ISETP.NE.AND P1, PT, R116, RZ, PT ;  /* 0x000000ff7400720c */ /* 0x000fe20003f25270 */
[----:B------:R-:W-:Y:S01]  /*6790*/  BSSY B0, `(.L_x_103) ;  /* 0x0000009000007945 */ /* 0x000fe20003800000 */
[----:B------:R-:W-:Y:S11]  /*67a0*/  ISETP.NE.AND P0, PT, R115, RZ, PT ;  /* 0x000000ff7300720c */ /* 0x000ff60003f05270 */
[----:B------:R-:W-:Y:S05]  /*67b0*/  @P1 IMAD R2, R105, 0x1000, R100 ;  /* 0x0000100069021824 */ /* 0x000fea00078e0264 */
[----:B------:R-:W-:Y:S05]  /*67c0*/  @P1 IADD3 R4, PT, PT, R2, UR49, RZ ;  /* 0x0000003102041c10 */ /* 0x000fea000fffe0ff */
[----:B------:R-:W-:Y:S01]  /*67d0*/  @P1 IMAD.IADD R4, R4, 0x1, R117 ;  /* 0x0000000104041824 */ /* 0x000fe200078e0275 */
[----:B------:R-:W-:Y:S06]  /*67e0*/  @P0 BRA `(.L_x_104) ;  /* 0x00000000000c0947 */ /* 0x000fec0003800000 */
[----:B------:R-:W-:Y:S04]  /*67f0*/  SHF.L.U32 R3, R104, 0x1f, RZ ;  /* 0x0000001f68037819 */ /* 0x000fe800000006ff */
[----:B------:R-:W2:Y:S02]  /*6800*/  SYNCS.PHASECHK.TRANS64.TRYWAIT P0, [R0+URZ+0x50], R3 ;  /* 0x00005003000075a7 */ /* 0x000ea400080011ff */
[----:B--2---:R-:W-:Y:S05]  /*6810*/  @!P0 BRA `(.L_x_105) ;  /* 0x0000003000e48947 */ /* 0x004fea0003800000 */
.L_x_104:
[----:B------:R-:W-:Y:S05]  /*6820*/  BSYNC B0 ;  /* 0x0000000000007941 */ /* 0x000fea0003800000 */
.L_x_103:
[----:B------:R-:W-:Y:S01]  /*6830*/  ISETP.NE.AND P0, PT, R116, RZ, PT ;  /* 0x000000ff7400720c */ /* 0x000fe20003f05270 */
[----:B------:R-:W-:Y:S11]  /*6840*/  VIADD R105, R105, 0x1 ;  /* 0x0000000169697836 */ /* 0x000ff60000000000 */
[----:B------:R-:W-:Y:S01]  /*6850*/  @!UPT UIADD3 URZ, UPT, UPT, URZ, URZ, URZ ;  /* 0x000000fffffff290 */ /* 0x000fe2000fffe0ff */
[----:B------:R3:W4:Y:S04]  /*6860*/  @P0 LDS.128 R80, [R2+UR49+0x200] ;  /* 0x0002003102500984 */ /* 0x0007280008000c00 */
[----:B------:R1:W1:Y:S01]  /*6870*/  @P0 LDS.128 R84, [R4+0x210] ;  /* 0x0002100004540984 */ /* 0x0002620000000c00 */
        /* <DEDUP_REMOVED lines=8> */
[----:B---3--:R-:W-:Y:S02]  /*6900*/  VIADD R2, R0, 0x70 ;  /* 0x0000007000027836 */ /* 0x008fe40000000000 */
[----:B--2---:R-:W-:Y:S05]  /*6910*/  IMAD.U32 R0, RZ, RZ, UR37 ;  /* 0x00000025ff007e24 */ /* 0x004fea000f8e00ff */
[----:B------:R-:W-:Y:S04]  /*6920*/  PRMT R0, R0, 0x654, R2 ;  /* 0x0000065400007816 */ /* 0x000fe80000000002 */
[----:B-----5:R2:W-:Y:S02]  /*6930*/  SYNCS.ARRIVE.TRANS64.RED.A1T0 RZ, [R0+URZ], RZ ;  /* 0x000000ff00ff79a7 */ /* 0x0205e400081004ff */
[----:B--2---:R-:W-:Y:S04]  /*6940*/  SEL R0, RZ, 0x1, P0 ;  /* 0x00000001ff007807 */ /* 0x004fe80000000000 */
[----:B-1--4-:R-:W-:Y:S02]  /*6950*/  LOP3.LUT R104, R104, R0, RZ, 0x3c, !PT ;  /* 0x0000000068687212 */ /* 0x012fe400078e3cff */
.L_x_102:
[----:B------:R-:W-:Y:S05]  /*6960*/  BSYNC B1 ;  /* 0x0000000000017941 */ /* 0x000fea0003800000 */
.L_x_101:
[----:B------:R-:W-:Y:S05]  /*6970*/  VIADD R0, R48, 0x40 ;  /* 0x0000004030007836 */ /* 0x000fea0000000000 */
[----:B------:R-:W-:Y:S04]  /*6980*/  SHF.R.U32.HI R0, RZ, 0x15, R0 ;  /* 0x00000015ff007819 */ /* 0x000fe80000011600 */
[----:B------:R-:W-:Y:S11]  /*6990*/  LOP3.LUT P0, RZ, R0, 0x3, R101, 0x48, !PT ;  /* 0x0000000300ff7812 */ /* 0x000ff60007804865 */
[----:B------:R-:W-:Y:S02]  /*69a0*/  @!UPT UIADD3 URZ, UPT, UPT, URZ, URZ, URZ ;  /* 0x000000fffffff290 */ /* 0x000fe4000fffe0ff */
[----:B------:R-:W-:Y:S05]  /*69b0*/  @!P0 BRA `(.L_x_106) ;  /* 0x0000000000408947 */ /* 0x000fea0003800000 */
[----:B------:R-:W2:Y:S01]  /*69c0*/  LDCU.64 UR8, c[0x4][0x78] ;  /* 0x01000f00ff0877ac */ /* 0x000ea20008000a00 */
[----:B------:R-:W-:Y:S01]  /*69d0*/  MOV R3, 0x0 ;  /* 0x0000000000037802 */ /* 0x000fe20000000f00 */
[----:B------:R-:W-:Y:S02]  /*69e0*/  HFMA2 R12, -RZ, RZ, 0, 5.9604644775390625e-08 ;  /* 0x00000001ff0c7431 */ /* 0x000fe400000001ff */
[----:B------:R-:W-:Y:S02]  /*69f0*/  IMAD.MOV.U32 R8, RZ, RZ, 0x192 ;  /* 0x00000192ff087424 */ /* 0x000fe400078e00ff */
[----:B------:R-:W-:Y:S01]  /*6a00*/  IMAD.MOV.U32 R13, RZ, RZ, RZ ;  /* 0x000000ffff0d7224 */ /* 0x000fe200078e00ff */
[----:B------:R-:W3:Y:S01]  /*6a10*/  LDCU.64 UR6, c[0x4][0x80] ;  /* 0x01001000ff0677ac */ /* 0x000ee20008000a00 */
[----:B------:R-:W4:Y:S01]  /*6a20*/  LDC.64 R2, c[0x4][R3] ;  /* 0x0100000003027b82 */ /* 0x000f220000000a00 */
[----:B------:R-:W5:Y:S01]  /*6a30*/  LDCU.64 UR4, c[0x4][0x18] ;  /* 0x01000300ff0477ac */ /* 0x000f620008000a00 */
[----:B--2---:R-:W-:Y:S01]  /*6a40*/  MOV R5, UR9 ;  /* 0x0000000900057c02 */ /* 0x004fe20008000f00 */
[----:B------:R-:W-:Y:S01]  /*6a50*/  IMAD.U32 R4, RZ, RZ, UR8 ;  /* 0x00000008ff047e24 */ /* 0x000fe2000f8e00ff */
[----:B---3--:R-:W-:Y:S01]  /*6a60*/  MOV R7, UR7 ;  /* 0x0000000700077c02 */ /* 0x008fe20008000f00 */
[----:B------:R-:W-:Y:S01]  /*6a70*/  IMAD.U32 R6, RZ, RZ, UR6 ;  /* 0x00000006ff067e24 */ /* 0x000fe2000f8e00ff */
[----:B-----5:R-:W-:Y:S01]  /*6a80*/  MOV R11, UR5 ;  /* 0x00000005000b7c02 */ /* 0x020fe20008000f00 */
[----:B------:R-:W-:Y:S02]  /*6a90*/  IMAD.U32 R10, RZ, RZ, UR4 ;  /* 0x00000004ff0a7e24 */ /* 0x000fe4000f8e00ff */
[----:B------:R-:W-:Y:S07]  /*6aa0*/  LEPC R20, `(.L_x_106) ;  /* 0x000000001014794e */ /* 0x000fee0000000000 */
[----:B-1--4-:R-:W-:Y:S05]  /*6ab0*/  CALL.ABS.NOINC R2 ;  /* 0x0000000002007343 */ /* 0x012fea0003c00000 */
.L_x_106:
[-C--:B------:R-:W-:Y:S01]  /*6ac0*/  F2FP.F16.E5M2.UNPACK_B R0, R81.reuse ;  /* 0x00000051ff00723e */ /* 0x080fe200020004ff */
[----:B------:R-:W-:Y:S05]  /*6ad0*/  WARPSYNC.ALL ;  /* 0x0000000000007948 */ /* 0x000fea0003800000 */
[----:B------:R-:W-:Y:S01]  /*6ae0*/  R2UR UR4, R48 ;  /* 0x00000000300472ca */ /* 0x000fe200000e0000 */
[--C-:B------:R-:W-:Y:S01]  /*6af0*/  HADD2.F32 R54, -RZ, R0.reuse.H0_H0 ;  /* 0x20000000ff367230 */ /* 0x100fe20000004100 */
[-C--:B------:R-:W-:Y:S01]  /*6b00*/  F2FP.F16.E5M2.UNPACK_B R2, R80.reuse.H1 ;  /* 0x00000050ff02723e */ /* 0x080fe200030004ff */
[----:B------:R-:W-:Y:S01]  /*6b10*/  HADD2.F32 R55, -RZ, R0.H1_H1 ;  /* 0x30000000ff377230 */ /* 0x000fe20000004100 */
[----:B------:R-:W-:Y:S01]  /*6b20*/  F2FP.F16.E5M2.UNPACK_B R0, R81.H1 ;  /* 0x00000051ff00723e */ /* 0x000fe200030004ff */
[----:B------:R-:W-:Y:S01]  /*6b30*/  BSSY.RECONVERGENT B0, `(.L_x_107) ;  /* 0x0000095000007945 */ /* 0x000fe20003800200 */
[----:B------:R-:W-:Y:S01]  /*6b40*/  F2FP.F16.E5M2.UNPACK_B R3, R80 ;  /* 0x00000050ff03723e */ /* 0x000fe200020004ff */
[----:B------:R-:W-:Y:S01]  /*6b50*/  HADD2.F32 R52, -RZ, R2.H0_H0 ;  /* 0x20000002ff347230 */ /* 0x000fe20000004100 */
[----:B------:R-:W-:Y:S01]  /*6b60*/  ISETP.NE.AND P0, PT, R110, RZ, PT ;  /* 0x000000ff6e00720c */ /* 0x000fe20003f05270 */
[--C-:B------:R-:W-:Y:S01]  /*6b70*/  HADD2.F32 R56, -RZ, R0.reuse.H0_H0 ;  /* 0x20000000ff387230 */ /* 0x100fe20000004100 */
[----:B------:R-:W-:Y:S01]  /*6b80*/  ISETP.NE.AND P6, PT, R118, RZ, PT ;  /* 0x000000ff7600720c */ /* 0x000fe20003fc5270 */
[----:B------:R-:W-:Y:S01]  /*6b90*/  HADD2.F32 R57, -RZ, R0.H1_H1 ;  /* 0x30000000ff397230 */ /* 0x000fe20000004100 */
[-C--:B------:R-:W-:Y:S01]  /*6ba0*/  F2FP.F16.E5M2.UNPACK_B R0, R83.reuse ;  /* 0x00000053ff00723e */ /* 0x080fe200020004ff */
[----:B-1----:R-:W-:Y:S01]  /*6bb0*/  LDTM.16dp32bit_t0_t15.x32 R4, tmem[UR4+0x40] ;  /* 0x00004004000479ee */ /* 0x002fe20008a80000 */
[----:B------:R-:W1:Y:S01]  /*6bc0*/  LDTM.16dp32bit_t16_t31.x32 R4, tmem[UR4+0x60] ;  /* 0x00006004000479ee */ /* 0x000e620008aa0000 */
[----:B------:R-:W-:Y:S01]  /*6bd0*/  HADD2.F32 R53, -RZ, R2.H1_H1 ;  /* 0x30000002ff357230 */ /* 0x000fe20000004100 */
[----:B------:R-:W-:Y:S01]  /*6be0*/  F2FP.F16.E5M2.UNPACK_B R2, R82.H1 ;  /* 0x00000052ff02723e */ /* 0x000fe200030004ff */
[--C-:B------:R-:W-:Y:S02]  /*6bf0*/  HADD2.F32 R50, -RZ, R3.reuse.H0_H0 ;  /* 0x20000003ff327230 */ /* 0x100fe40000004100 */
[--C-:B------:R-:W-:Y:S02]  /*6c00*/  HADD2.F32 R62, -RZ, R0.reuse.H0_H0 ;  /* 0x20000000ff3e7230 */ /* 0x100fe40000004100 */
[----:B------:R-:W-:Y:S01]  /*6c10*/  HADD2.F32 R63, -RZ, R0.H1_H1 ;  /* 0x30000000ff3f7230 */ /* 0x000fe20000004100 */
[----:B------:R-:W-:Y:S01]  /*6c20*/  F2FP.F16.E5M2.UNPACK_B R0, R84.H1 ;  /* 0x00000054ff00723e */ /* 0x000fe200030004ff */
[--C-:B------:R-:W-:Y:S02]  /*6c30*/  HADD2.F32 R60, -RZ, R2.reuse.H0_H0 ;  /* 0x20000002ff3c7230 */ /* 0x100fe40000004100 */
[----:B------:R-:W-:Y:S01]  /*6c40*/  HADD2.F32 R61, -RZ, R2.H1_H1 ;  /* 0x30000002ff3d7230 */ /* 0x000fe20000004100 */
[----:B------:R-:W-:Y:S01]  /*6c50*/  F2FP.F16.E5M2.UNPACK_B R2, R83.H1 ;  /* 0x00000053ff02723e */ /* 0x000fe200030004ff */
[----:B------:R-:W-:Y:S01]  /*6c60*/  HADD2.F32 R51, -RZ, R3.H1_H1 ;  /* 0x30000003ff337230 */ /* 0x000fe20000004100 */
[----:B------:R-:W-:Y:S01]  /*6c70*/  F2FP.F16.E5M2.UNPACK_B R3, R82 ;  /* 0x00000052ff03723e */ /* 0x000fe200020004ff */
[--C-:B------:R-:W-:Y:S02]  /*6c80*/  HADD2.F32 R68, -RZ, R0.reuse.H0_H0 ;  /* 0x20000000ff447230 */ /* 0x100fe40000004100 */
[----:B------:R-:W-:Y:S01]  /*6c90*/  HADD2.F32 R69, -RZ, R0.H1_H1 ;  /* 0x30000000ff457230 */ /* 0x000fe20000004100 */
[-C--:B------:R-:W-:Y:S01]  /*6ca0*/  F2FP.F16.E5M2.UNPACK_B R0, R85.reuse.H1 ;  /* 0x00000055ff00723e */ /* 0x080fe200030004ff */
[--C-:B------:R-:W-:Y:S02]  /*6cb0*/  HADD2.F32 R64, -RZ, R2.reuse.H0_H0 ;  /* 0x20000002ff407230 */ /* 0x100fe40000004100 */
[----:B------:R-:W-:Y:S01]  /*6cc0*/  HADD2.F32 R65, -RZ, R2.H1_H1 ;  /* 0x30000002ff417230 */ /* 0x000fe20000004100 */
[----:B------:R-:W-:Y:S01]  /*6cd0*/  F2FP.F16.E5M2.UNPACK_B R2, R85 ;  /* 0x00000055ff02723e */ /* 0x000fe200020004ff */
[--C-:B------:R-:W-:Y:S02]  /*6ce0*/  HADD2.F32 R58, -RZ, R3.reuse.H0_H0 ;  /* 0x20000003ff3a7230 */ /* 0x100fe40000004100 */
[C---:B-1----:R-:W-:Y:S01]  /*6cf0*/  FMUL R7, R47.reuse, R7 ;  /* 0x000000072f077220 */ /* 0x042fe20000400000 */
[----:B------:R-:W-:Y:S01]  /*6d00*/  HADD2.F32 R59, -RZ, R3.H1_H1 ;  /* 0x30000003ff3b7230 */ /* 0x000fe20000004100 */
[----:B------:R-:W-:Y:S01]  /*6d10*/  F2FP.F16.E5M2.UNPACK_B R3, R84 ;  /* 0x00000054ff03723e */ /* 0x000fe200020004ff */
[--C-:B------:R-:W-:Y:S02]  /*6d20*/  HADD2.F32 R72, -RZ, R0.reuse.H0_H0 ;  /* 0x20000000ff487230 */ /* 0x100fe40000004100 */
[C---:B------:R-:W-:Y:S01]  /*6d30*/  FMUL R11, R47.reuse, R11 ;  /* 0x0000000b2f0b7220 */ /* 0x040fe20000400000 */
[----:B------:R-:W-:Y:S01]  /*6d40*/  HADD2.F32 R73, -RZ, R0.H1_H1 ;  /* 0x30000000ff497230 */ /* 0x000fe20000004100 */
[----:B------:R-:W-:Y:S01]  /*6d50*/  F2FP.F16.E5M2.UNPACK_B R0, R87 ;  /* 0x00000057ff00723e */ /* 0x000fe200020004ff */
[--C-:B------:R-:W-:Y:S02]  /*6d60*/  HADD2.F32 R70, -RZ, R2.reuse.H0_H0 ;  /* 0x20000002ff467230 */ /* 0x100fe40000004100 */
[C---:B------:R-:W-:Y:S01]  /*6d70*/  FMUL R15, R47.reuse, R15 ;  /* 0x0000000f2f0f7220 */ /* 0x040fe20000400000 */
[----:B------:R-:W-:Y:S01]  /*6d80*/  HADD2.F32 R71, -RZ, R2.H1_H1 ;  /* 0x30000002ff477230 */ /* 0x000fe20000004100 */
[-C--:B------:R-:W-:Y:S01]  /*6d90*/  F2FP.F16.E5M2.UNPACK_B R2, R86.reuse.H1 ;  /* 0x00000056ff02723e */ /* 0x080fe200030004ff */
[--C-:B------:R-:W-:Y:S02]  /*6da0*/  HADD2.F32 R66, -RZ, R3.reuse.H0_H0 ;  /* 0x20000003ff427230 */ /* 0x100fe40000004100 */
[----:B------:R-:W-:Y:S01]  /*6db0*/  HADD2.F32 R67, -RZ, R3.H1_H1 ;  /* 0x30000003ff437230 */ /* 0x000fe20000004100 */
[----:B------:R-:W-:Y:S01]  /*6dc0*/  F2FP.F16.E5M2.UNPACK_B R3, R86 ;  /* 0x00000056ff03723e */ /* 0x000fe200020004ff */
[--C-:B------:R-:W-:Y:S02]  /*6dd0*/  HADD2.F32 R78, -RZ, R0.reuse.H0_H0 ;  /* 0x20000000ff4e7230 */ /* 0x100fe40000004100 */
[----:B------:R-:W-:Y:S02]  /*6de0*/  HADD2.F32 R79, -RZ, R0.H1_H1 ;  /* 0x30000000ff4f7230 */ /* 0x000fe40000004100 */
[C---:B------:R-:W-:Y:S01]  /*6df0*/  FMUL R0, R47.reuse, R4 ;  /* 0x000000042f007220 */ /* 0x040fe20000400000 */
[--C-:B------:R-:W-:Y:S02]  /*6e00*/  HADD2.F32 R76, -RZ, R2.reuse.H0_H0 ;  /* 0x20000002ff4c7230 */ /* 0x100fe40000004100 */
[----:B------:R-:W-:Y:S01]  /*6e10*/  FMUL R4, R47, R8 ;  /* 0x000000082f047220 */ /* 0x000fe20000400000 */
[----:B------:R-:W-:Y:S02]  /*6e20*/  HADD2.F32 R77, -RZ, R2.H1_H1 ;  /* 0x30000002ff4d7230 */ /* 0x000fe40000004100 */
[----:B------:R-:W-:Y:S01]  /*6e30*/  FFMA R0, R49, R50, R0 ;  /* 0x0000003231007223 */ /* 0x000fe20000000000 */
[--C-:B------:R-:W-:Y:S02]  /*6e40*/  HADD2.F32 R74, -RZ, R3.reuse.H0_H0 ;  /* 0x20000003ff4a7230 */ /* 0x100fe40000004100 */
[C---:B------:R-:W-:Y:S01]  /*6e50*/  FMUL R2, R47.reuse, R5 ;  /* 0x000000052f027220 */ /* 0x040fe20000400000 */
[----:B------:R-:W-:Y:S02]  /*6e60*/  HADD2.F32 R75, -RZ, R3.H1_H1 ;  /* 0x30000003ff4b7230 */ /* 0x000fe40000004100 */
[C---:B------:R-:W-:Y:S01]  /*6e70*/  FMUL R5, R47.reuse, R9 ;  /* 0x000000092f057220 */ /* 0x040fe20000400000 */
[----:B------:R-:W-:Y:S01]  /*6e80*/  FMUL R8, R47, R12 ;  /* 0x0000000c2f087220 */ /* 0x000fe20000400000 */
[----:B------:R-:W-:Y:S01]  /*6e90*/  FFMA R2, R49, R51, R2 ;  /* 0x0000003331027223 */ /* 0x000fe20000000002 */
[C---:B------:R-:W-:Y:S01]  /*6ea0*/  FMUL R9, R47.reuse, R13 ;  /* 0x0000000d2f097220 */ /* 0x040fe20000400000 */
[C---:B------:R-:W-:Y:S01]  /*6eb0*/  FMUL R12, R47.reuse, R21 ;  /* 0x000000152f0c7220 */ /* 0x040fe20000400000 */
[C---:B------:R-:W-:Y:S01]  /*6ec0*/  FMUL R21, R47.reuse, R30 ;  /* 0x0000001e2f157220 */ /* 0x040fe20000400000 */
[C---:B------:R-:W-:Y:S01]  /*6ed0*/  FMUL R13, R47.reuse, R22 ;  /* 0x000000162f0d7220 */ /* 0x040fe20000400000 */
[C---:B------:R-:W-:Y:S01]  /*6ee0*/  FMUL R22, R47.reuse, R31 ;  /* 0x0000001f2f167220 */ /* 0x040fe20000400000 */
        /* <DEDUP_REMOVED lines=8> */
[C---:B------:R-:W-:Y:S01]  /*6f70*/  FFMA R6, R49.reuse, R56, R6 ;  /* 0x0000003831067223 */ /* 0x040fe20000000006 */
[C---:B------:R-:W-:Y:S01]  /*6f80*/  FFMA R11, R49.reuse, R57, R11 ;  /* 0x00000039310b7223 */ /* 0x040fe2000000000b */
[C---:B------:R-:W-:Y:S01]  /*6f90*/  FFMA R8, R49.reuse, R58, R8 ;  /* 0x0000003a31087223 */ /* 0x040fe20000000008 */
[----:B------:R-:W-:Y:S01]  /*6fa0*/  FFMA R9, R49, R59, R9 ;  /* 0x0000003b31097223 */ /* 0x000fe20000000009 */
[----:B------:R-:W-:Y:S01]  /*6fb0*/  F2FP.SATFINITE.E5M2.F32.PACK_AB_MERGE_C R52, R7, R3, RZ ;  /* 0x000000030734723e */ /* 0x000fe200048060ff */
[----:B------:R-:W-:Y:S01]  /*6fc0*/  FFMA R10, R49, R60, R10 ;  /* 0x0000003c310a7223 */ /* 0x000fe2000000000a */
[----:B------:R-:W-:Y:S01]  /*6fd0*/  F2FP.SATFINITE.E5M2.F32.PACK_AB_MERGE_C R53, R11, R6, RZ ;  /* 0x000000060b35723e */ /* 0x000fe200048060ff */
[----:B------:R-:W-:Y:S01]  /*6fe0*/  FFMA R15, R49, R61, R15 ;  /* 0x0000003d310f7223 */ /* 0x000fe2000000000f */
[C---:B------:R-:W-:Y:S01]  /*6ff0*/  FMUL R3, R47.reuse, R16 ;  /* 0x000000102f037220 */ /* 0x040fe20000400000 */
[C---:B------:R-:W-:Y:S01]  /*7000*/  FMUL R6, R47.reuse, R17 ;  /* 0x000000112f067220 */ /* 0x040fe20000400000 */
[----:B------:R-:W-:Y:S01]  /*7010*/  F2FP.F16.E5M2.UNPACK_B R51, R87.H1 ;  /* 0x00000057ff33723e */ /* 0x000fe200030004ff */
[----:B------:R-:W-:Y:S01]  /*7020*/  FMUL R11, R47, R20 ;  /* 0x000000142f0b7220 */ /* 0x000fe20000400000 */
[----:B------:R-:W-:Y:S01]  /*7030*/  F2FP.SATFINITE.E5M2.F32.PACK_AB_MERGE_C R54, R15, R10, RZ ;  /* 0x0000000a0f36723e */ /* 0x000fe200048060ff */
[C---:B------:R-:W-:Y:S01]  /*7040*/  FFMA R3, R49.reuse, R62, R3 ;  /* 0x0000003e31037223 */ /* 0x040fe20000000003 */
[----:B------:R-:W-:Y:S01]  /*7050*/  FFMA R6, R49, R63, R6 ;  /* 0x0000003f31067223 */ /* 0x000fe20000000006 */
[----:B------:R-:W-:Y:S01]  /*7060*/  FMUL R20, R47, R29 ;  /* 0x0000001d2f147220 */ /* 0x000fe20000400000 */
[----:B------:R-:W-:Y:S01]  /*7070*/  F2FP.SATFINITE.E5M2.F32.PACK_AB_MERGE_C R29, R5, R4, R53 ;  /* 0x00000004051d723e */ /* 0x000fe20004806035 */
[----:B------:R-:W-:Y:S01]  /*7080*/  FMUL R10, R47, R19 ;  /* 0x000000132f0a7220 */ /* 0x000fe20000400000 */
[----:B------:R-:W-:Y:S01]  /*7090*/  F2FP.SATFINITE.E5M2.F32.PACK_AB_MERGE_C R30, R9, R8, R54 ;  /* 0x00000008091e723e */ /* 0x000fe20004806036 */
        /* <DEDUP_REMOVED lines=10> */
[----:B------:R-:W-:Y:S01]  /*7140*/  FFMA R14, R49, R69, R14 ;  /* 0x00000045310e7223 */ /* 0x000fe2000000000e */
[----:B------:R-:W-:Y:S01]  /*7150*/  FMUL R18, R47, R27 ;  /* 0x0000001b2f127220 */ /* 0x000fe20000400000 */
[C---:B------:R-:W-:Y:S01]  /*7160*/  FFMA R15, R49.reuse, R70, R15 ;  /* 0x00000046310f7223 */ /* 0x040fe2000000000f */
[C---:B------:R-:W-:Y:S01]  /*7170*/  FFMA R16, R49.reuse, R71, R16 ;  /* 0x0000004731107223 */ /* 0x040fe20000000010 */
[C---:B------:R-:W-:Y:S01]  /*7180*/  FFMA R17, R49.reuse, R72, R17 ;  /* 0x0000004831117223 */ /* 0x040fe20000000011 */
[C---:B------:R-:W-:Y:S01]  /*7190*/  FFMA R18, R49.reuse, R73, R18 ;  /* 0x0000004931127223 */ /* 0x040fe20000000012 */
[----:B------:R-:W-:Y:S01]  /*71a0*/  FFMA R19, R49, R74, R19 ;  /* 0x0000004a31137223 */ /* 0x000fe20000000013 */
[----:B------:R-:W-:Y:S01]  /*71b0*/  FMUL R23, R47, R32 ;  /* 0x000000202f177220 */ /* 0x000fe20000400000 */
[----:B------:R-:W-:Y:S01]  /*71c0*/  FFMA R20, R49, R75, R20 ;  /* 0x0000004b31147223 */ /* 0x000fe20000000014 */
[----:B------:R-:W-:Y:S01]  /*71d0*/  FMUL R24, R47, R33 ;  /* 0x000000212f187220 */ /* 0x000fe20000400000 */
[--C-:B------:R-:W-:Y:S02]  /*71e0*/  HADD2.F32 R50, -RZ, R51.reuse.H0_H0 ;  /* 0x20000033ff327230 */ /* 0x100fe40000004100 */
[----:B------:R-:W-:Y:S01]  /*71f0*/  FFMA R21, R49, R76, R21 ;  /* 0x0000004c31157223 */ /* 0x000fe20000000015 */
[----:B------:R-:W-:Y:S02]  /*7200*/  HADD2.F32 R51, -RZ, R51.H1_H1 ;  /* 0x30000033ff337230 */ /* 0x000fe40000004100 */
[----:B------:R-:W-:Y:S01]  /*7210*/  FMUL R25, R47, R34 ;  /* 0x000000222f197220 */ /* 0x000fe20000400000 */
[----:B------:R-:W-:Y:S01]  /*7220*/  FFMA R22, R49, R77, R22 ;  /* 0x0000004d31167223 */ /* 0x000fe20000000016 */
[----:B------:R-:W-:Y:S01]  /*7230*/  FMUL R26, R47, R35 ;  /* 0x000000232f1a7220 */ /* 0x000fe20000400000 */
[----:B------:R-:W-:Y:S01]  /*7240*/  F2FP.SATFINITE.E5M2.F32.PACK_AB_MERGE_C R7, R10, R7, RZ ;  /* 0x000000070a07723e */ /* 0x000fe200048060ff */
[C---:B------:R-:W-:Y:S01]  /*7250*/  FFMA R23, R49.reuse, R78, R23 ;  /* 0x0000004e31177223 */ /* 0x040fe20000000017 */
[C---:B------:R-:W-:Y:S01]  /*7260*/  FFMA R24, R49.reuse, R79, R24 ;  /* 0x0000004f31187223 */ /* 0x040fe20000000018 */
[C---:B------:R-:W-:Y:S01]  /*7270*/  FFMA R25, R49.reuse, R50, R25 ;  /* 0x0000003231197223 */ /* 0x040fe20000000019 */
[----:B------:R-:W-:Y:S01]  /*7280*/  FFMA R26, R49, R51, R26 ;  /* 0x00000033311a7223 */ /* 0x000fe2000000001a */
[----:B------:R-:W-:Y:S02]  /*7290*/  F2FP.SATFINITE.E5M2.F32.PACK_AB_MERGE_C R28, R2, R0, R52 ;  /* 0x00000000021c723e */ /* 0x000fe40004806034 */
[----:B------:R-:W-:Y:S02]  /*72a0*/  F2FP.SATFINITE.E5M2.F32.PACK_AB_MERGE_C R31, R6, R3, R7 ;  /* 0x00000003061f723e */ /* 0x000fe40004806007 */
[----:B------:R-:W-:Y:S02]  /*72b0*/  F2FP.SATFINITE.E5M2.F32.PACK_AB_MERGE_C R13, R14, R13, RZ ;  /* 0x0000000d0e0d723e */ /* 0x000fe400048060ff */
[----:B------:R-:W-:Y:S01]  /*72c0*/  F2FP.SATFINITE.E5M2.F32.PACK_AB_MERGE_C R17, R18, R17, RZ ;  /* 0x000000111211723e */ /* 0x000fe200048060ff */
[----:B------:R1:W-:Y:S01]  /*72d0*/  STS.128 [R100+UR49+0x5200], R28 ;  /* 0x0052001c64007988 */ /* 0x0003e20008000c31 */
[----:B------:R-:W-:Y:S02]  /*72e0*/  F2FP.SATFINITE.E5M2.F32.PACK_AB_MERGE_C R14, R22, R21, RZ ;  /* 0x00000015160e723e */ /* 0x000fe400048060ff */
[----:B------:R-:W-:Y:S02]  /*72f0*/  F2FP.SATFINITE.E5M2.F32.PACK_AB_MERGE_C R25, R26, R25, RZ ;  /* 0x000000191a19723e */ /* 0x000fe400048060ff */
[----:B------:R-:W-:Y:S02]  /*7300*/  F2FP.SATFINITE.E5M2.F32.PACK_AB_MERGE_C R12, R12, R11, R13 ;  /* 0x0000000b0c0c723e */ /* 0x000fe4000480600d */
[----:B------:R-:W-:Y:S02]  /*7310*/  F2FP.SATFINITE.E5M2.F32.PACK_AB_MERGE_C R13, R16, R15, R17 ;  /* 0x0000000f100d723e */ /* 0x000fe40004806011 */
        /* <DEDUP_REMOVED lines=13> */
[----:B------:R-:W-:Y:S02]  /*73f0*/  UIADD3 UR8, UP0, UPT, UR52, 0x680, URZ ;  /* 0x0000068034087890 */ /* 0x000fe4000ff1e0ff */
[----:B------:R-:W-:Y:S02]  /*7400*/  UIADD3 UR5, UPT, UPT, UR41, 0x40, URZ ;  /* 0x0000004029057890 */ /* 0x000fe4000fffe0ff */
[----:B------:R-:W-:Y:S02]  /*7410*/  UIADD3 UR4, UPT, UPT, UR49, 0x5200, URZ ;  /* 0x0000520031047890 */ /* 0x000fe4000fffe0ff */
[----:B------:R-:W-:Y:S01]  /*7420*/  UIADD3.X UR9, UPT, UPT, URZ, UR53, URZ, UP0, !UPT ;  /* 0x00000035ff097290 */ /* 0x000fe200087fe4ff */
[----:B------:R-:W-:Y:S01]  /*7430*/  UMOV UR6, UR42 ;  /* 0x0000002a00067c82 */ /* 0x000fe20008000000 */
[----:B------:R-:W-:Y:S07]  /*7440*/  UMOV UR7, UR36 ;  /* 0x0000002400077c82 */ /* 0x000fee0008000000 */
[----:B------:R2:W-:Y:S01]  /*7450*/  UTMASTG.3D [UR4], [UR8] ;  /* 0x00000004080073b5 */ /* 0x0005e20008010000 */
[----:B------:R0:W-:Y:S01]  /*7460*/  UTMACMDFLUSH ;  /* 0x00000000000079b7 */ /* 0x0001e20000000000 */
[----:B--2---:R-:W-:Y:S04]  /*7470*/  DEPBAR.LE SB0, 0x1 ;  /* 0x000080400000791a */ /* 0x004fe80000000000 */
.L_x_108:
[----:B------:R-:W-:Y:S05]  /*7480*/  BSYNC.RECONVERGENT B0 ;  /* 0x0000000000007941 */ /* 0x000fea0003800200 */
.L_x_107:
        /* <DEDUP_REMOVED lines=15> */
.L_x_112:
[----:B------:R-:W-:Y:S05]  /*7580*/  BSYNC B0 ;  /* 0x0000000000007941 */ /* 0x000fea0003800000 */
.L_x_111:
[----:B------:R-:W-:Y:S01]  /*7590*/  ISETP.NE.AND P0, PT, R116, RZ, PT ;  /* 0x000000ff7400720c */ /* 0x000fe20003f05270 */
[----:B------:R-:W-:Y:S11]  /*75a0*/  VIADD R105, R105, 0x1 ;  /* 0x0000000169697836 */ /* 0x000ff60000000000 */
[----:B------:R-:W-:Y:S01]  /*75b0*/  @!UPT UIADD3 URZ, UPT, UPT, URZ, URZ, URZ ;  /* 0x000000fffffff290 */ /* 0x000fe2000fffe0ff */
[----:B------:R3:W4:Y:S04]  /*75c0*/  @P0 LDS.128 R84, [R2+0x210] ;  /* 0x0002100002540984 */ /* 0x0007280000000c00 */
[----:B------:R1:W1:Y:S01]  /*75d0*/  @P0 LDS.128 R80, [R3+UR49+0x200] ;  /* 0x0002003103500984 */ /* 0x0002620008000c00 */
        /* <DEDUP_REMOVED lines=14> */
.L_x_110:
[----:B------:R-:W-:Y:S05]  /*76c0*/  BSYNC B1 ;  /* 0x0000000000017941 */ /* 0x000fea0003800000 */
.L_x_109:
[----:B------:R-:W-:Y:S05]  /*76d0*/  VIADD R0, R48, 0x80 ;  /* 0x0000008030007836 */ /* 0x000fea0000000000 */
[----:B------:R-:W-:Y:S04]  /*76e0*/  SHF.R.U32.HI R0, RZ, 0x15, R0 ;  /* 0x00000015ff007819 */ /* 0x000fe80000011600 */
[----:B------:R-:W-:Y:S11]  /*76f0*/  LOP3.LUT P0, RZ, R0, 0x3, R101, 0x48, !PT ;  /* 0x0000000300ff7812 */ /* 0x000ff60007804865 */
[----:B------:R-:W-:Y:S02]  /*7700*/  @!UPT UIADD3 URZ, UPT, UPT, URZ, URZ, URZ ;  /* 0x000000fffffff290 */ /* 0x000fe4000fffe0ff */
[----:B------:R-:W-:Y:S05]  /*7710*/  @!P0 BRA `(.L_x_114) ;  /* 0x0000000000408947 */ /* 0x000fea0003800000 */
[----:B------:R-:W2:Y:S01]  /*7720*/  LDCU.64 UR8, c[0x4][0x78] ;  /* 0x01000f00ff0877ac */ /* 0x000ea20008000a00 */
[----:B------:R-:W-:Y:S01]  /*7730*/  MOV R3, 0x0 ;  /* 0x0000000000037802 */ /* 0x000fe20000000f00 */
[----:B-1----:R-:W-:Y:S02]  /*7740*/  HFMA2 R12, -RZ, RZ, 0, 5.9604644775390625e-08 ;  /* 0x00000001ff0c7431 */ /* 0x002fe400000001ff */
[----:B------:R-:W-:Y:S02]  /*7750*/  IMAD.MOV.U32 R8, RZ, RZ, 0x192 ;  /* 0x00000192ff087424 */ /* 0x000fe400078e00ff */
[----:B------:R-:W-:Y:S01]  /*7760*/  IMAD.MOV.U32 R13, RZ, RZ, RZ ;  /* 0x000000ffff0d7224 */ /* 0x000fe200078e00ff */
[----:B------:R-:W1:Y:S01]  /*7770*/  LDCU.64 UR6, c[0x4][0x80] ;  /* 0x01001000ff0677ac */ /* 0x000e620008000a00 */
[----:B------:R-:W3:Y:S01]  /*7780*/  LDC.64 R2, c[0x4][R3] ;  /* 0x0100000003027b82 */ /* 0x000ee20000000a00 */
[----:B------:R-:W4:Y:S01]  /*7790*/  LDCU.64 UR4, c[0x4][0x18] ;  /* 0x01000300ff0477ac */ /* 0x000f220008000a00 */
[----:B--2---:R-:W-:Y:S01]  /*77a0*/  MOV R5, UR9 ;  /* 0x0000000900057c02 */ /* 0x004fe20008000f00 */
[----:B------:R-:W-:Y:S01]  /*77b0*/  IMAD.U32 R4, RZ, RZ, UR8 ;  /* 0x00000008ff047e24 */ /* 0x000fe2000f8e00ff */
[----:B-1----:R-:W-:Y:S01]  /*77c0*/  MOV R7, UR7 ;  /* 0x0000000700077c02 */ /* 0x002fe20008000f00 */
[----:B------:R-:W-:Y:S01]  /*77d0*/  IMAD.U32 R6, RZ, RZ, UR6 ;  /* 0x00000006ff067e24 */ /* 0x000fe2000f8e00ff */
[----:B----4-:R-:W-:Y:S01]  /*77e0*/  MOV R11, UR5 ;  /* 0x00000005000b7c02 */ /* 0x010fe20008000f00 */
[----:B------:R-:W-:Y:S02]  /*77f0*/  IMAD.U32 R10, RZ, RZ, UR4 ;  /* 0x00000004ff0a7e24 */ /* 0x000fe4000f8e00ff */
[----:B------:R-:W-:Y:S07]  /*7800*/  LEPC R20, `(.L_x_114) ;  /* 0x000000001014794e */ /* 0x000fee0000000000 */
[----:B---3--:R-:W-:Y:S05]  /*7810*/  CALL.ABS.NOINC R2 ;  /* 0x0000000002007343 */ /* 0x008fea0003c00000 */
.L_x_114:
        /* <DEDUP_REMOVED lines=148> */
[----:B------:R-:W-:Y:S02]  /*8160*/  UIADD3 UR8, UP0, UPT, UR52, 0x680, URZ ;  /* 0x0000068034087890 */ /* 0x000fe4000ff1e0ff */
[----:B------:R-:W-:Y:S02]  /*8170*/  UIADD3 UR5, UPT, UPT, UR41, 0x80, URZ ;  /* 0x0000008029057890 */ /* 0x000fe4000fffe0ff */
[----:B------:R-:W-:Y:S01]  /*8180*/  MOV R109, UR10 ;  /* 0x0000000a006d7c02 */ /* 0x000fe20008000f00 */
[----:B------:R-:W-:Y:S01]  /*8190*/  UIADD3.X UR9, UPT, UPT, URZ, UR53, URZ, UP0, !UPT ;  /* 0x00000035ff097290 */ /* 0x000fe200087fe4ff */
[----:B------:R-:W-:Y:S02]  /*81a0*/  UMOV UR6, UR42 ;  /* 0x0000002a00067c82 */ /* 0x000fe40008000000 */
[----:B------:R-:W-:Y:S01]  /*81b0*/  R2UR UR4, R109 ;  /* 0x000000006d0472ca */ /* 0x000fe200000e0000 */
[----:B------:R-:W-:Y:S11]  /*81c0*/  UMOV UR7, UR36 ;  /* 0x0000002400077c82 */ /* 0x000ff60008000000 */
[----:B------:R-:W-:Y:S01]  /*81d0*/  @!UPT UIADD3 URZ, UPT, UPT, URZ, URZ, URZ ;  /* 0x000000fffffff290 */ /* 0x000fe2000fffe0ff */
[----:B------:R2:W-:Y:S01]  /*81e0*/  UTMASTG.3D [UR4], [UR8] ;  /* 0x00000004080073b5 */ /* 0x0005e20008010000 */
[----:B------:R0:W-:Y:S01]  /*81f0*/  UTMACMDFLUSH ;  /* 0x00000000000079b7 */ /* 0x0001e20000000000 */
[----:B--2---:R-:W-:Y:S04]  /*8200*/  DEPBAR.LE SB0, 0x1 ;  /* 0x000080400000791a */ /* 0x004fe80000000000 */
.L_x_116:
[----:B------:R-:W-:Y:S05]  /*8210*/  BSYNC.RECONVERGENT B0 ;  /* 0x0000000000007941 */ /* 0x000fea0003800200 */
.L_x_115:
        /* <DEDUP_REMOVED lines=15> */
.L_x_120:
[----:B------:R-:W-:Y:S05]  /*8310*/  BSYNC B0 ;  /* 0x0000000000007941 */ /* 0x000fea0003800000 */
.L_x_119:
        /* <DEDUP_REMOVED lines=19> */
.L_x_118:
[----:B------:R-:W-:Y:S05]  /*8450*/  BSYNC B1 ;  /* 0x0000000000017941 */ /* 0x000fea0003800000 */
.L_x_117:
        /* <DEDUP_REMOVED lines=21> */
.L_x_122:
[----:B------:R-:W-:Y:S01]  /*85b0*/  ISETP.NE.AND P0, PT, R110, RZ, PT ;  /* 0x000000ff6e00720c */ /* 0x000fe20003f05270 */
[----:B------:R-:W-:Y:S05]  /*85c0*/  WARPSYNC.ALL ;  /* 0x0000000000007948 */ /* 0x000fea0003800000 */
[----:B------:R-:W-:Y:S01]  /*85d0*/  R2UR UR4, R48 ;  /* 0x00000000300472ca */ /* 0x000fe200000e0000 */
[----:B------:R-:W-:Y:S01]  /*85e0*/  BSSY.RECONVERGENT B0, `(.L_x_123) ;  /* 0x000009c000007945 */ /* 0x000fe20003800200 */
[-C--:B------:R-:W-:Y:S02]  /*85f0*/  F2FP.F16.E5M2.UNPACK_B R2, R80.reuse ;  /* 0x00000050ff02723e */ /* 0x080fe400020004ff */
[----:B------:R-:W-:Y:S02]  /*8600*/  F2FP.F16.E5M2.UNPACK_B R80, R80.H1 ;  /* 0x00000050ff50723e */ /* 0x000fe400030004ff */
[-C--:B------:R-:W-:Y:S01]  /*8610*/  F2FP.F16.E5M2.UNPACK_B R51, R81.reuse ;  /* 0x00000051ff33723e */ /* 0x080fe200020004ff */
[--C-:B------:R-:W-:Y:S01]  /*8620*/  HADD2.F32 R0, -RZ, R2.reuse.H0_H0 ;  /* 0x20000002ff007230 */ /* 0x100fe20000004100 */
[----:B------:R-:W-:Y:S01]  /*8630*/  F2FP.F16.E5M2.UNPACK_B R81, R81.H1 ;  /* 0x00000051ff51723e */ /* 0x000fe200030004ff */
[----:B------:R-:W-:Y:S01]  /*8640*/  HADD2.F32 R2, -RZ, R2.H1_H1 ;  /* 0x30000002ff027230 */ /* 0x000fe20000004100 */
[-C--:B------:R-:W-:Y:S01]  /*8650*/  F2FP.F16.E5M2.UNPACK_B R55, R82.reuse ;  /* 0x00000052ff37723e */ /* 0x080fe200020004ff */
[--C-:B------:R-:W-:Y:S01]  /*8660*/  HADD2.F32 R3, -RZ, R80.reuse.H0_H0 ;  /* 0x20000050ff037230 */ /* 0x100fe20000004100 */
[----:B------:R-:W-:Y:S01]  /*8670*/  F2FP.F16.E5M2.UNPACK_B R82, R82.H1 ;  /* 0x00000052ff52723e */ /* 0x000fe200030004ff */
[----:B-1----:R-:W-:Y:S01]  /*8680*/  LDTM.16dp32bit_t0_t15.x32 R4, tmem[UR4+0xc0] ;  /* 0x0000c004000479ee */ /* 0x002fe20008a80000 */
[----:B------:R-:W1:Y:S01]  /*8690*/  LDTM.16dp32bit_t16_t31.x32 R4, tmem[UR4+0xe0] ;  /* 0x0000e004000479ee */ /* 0x000e620008aa0000 */
[----:B------:R-:W-:Y:S01]  /*86a0*/  NOP ;  /* 0x0000000000007918 */ /* 0x000fe20000000000 */
[--C-:B------:R-:W-:Y:S01]  /*86b0*/  HADD2.F32 R50, -RZ, R51.reuse.H0_H0 ;  /* 0x20000033ff327230 */ /* 0x100fe20000004100 */
[----:B------:R-:W-:Y:S01]  /*86c0*/  R2UR UR5, R113 ;  /* 0x00000000710572ca */ /* 0x000fe200000e0000 */
[----:B------:R-:W-:Y:S01]  /*86d0*/  HADD2.F32 R51, -RZ, R51.H1_H1 ;  /* 0x30000033ff337230 */ /* 0x000fe20000004100 */
[----:B------:R-:W-:Y:S01]  /*86e0*/  F2FP.F16.E5M2.UNPACK_B R59, R83 ;  /* 0x00000053ff3b723e */ /* 0x000fe200020004ff */
[--C-:B------:R-:W-:Y:S01]  /*86f0*/  HADD2.F32 R54, -RZ, R55.reuse.H0_H0 ;  /* 0x20000037ff367230 */ /* 0x100fe20000004100 */
[----:B------:R-:W-:Y:S01]  /*8700*/  F2FP.F16.E5M2.UNPACK_B R63, R84 ;  /* 0x00000054ff3f723e */ /* 0x000fe200020004ff */
[----:B------:R-:W-:Y:S01]  /*8710*/  HADD2.F32 R55, -RZ, R55.H1_H1 ;  /* 0x30000037ff377230 */ /* 0x000fe20000004100 */
[----:B------:R-:W-:Y:S01]  /*8720*/  F2FP.F16.E5M2.UNPACK_B R67, R85 ;  /* 0x00000055ff43723e */ /* 0x000fe200020004ff */
[--C-:B------:R-:W-:Y:S01]  /*8730*/  HADD2.F32 R58, -RZ, R59.reuse.H0_H0 ;  /* 0x2000003bff3a7230 */ /* 0x100fe20000004100 */
[----:B------:R-:W-:Y:S01]  /*8740*/  F2FP.F16.E5M2.UNPACK_B R71, R86 ;  /* 0x00000056ff47723e */ /* 0x000fe200020004ff */
[----:B------:R-:W-:Y:S01]  /*8750*/  HADD2.F32 R59, -RZ, R59.H1_H1 ;  /* 0x3000003bff3b7230 */ /* 0x000fe20000004100 */
[----:B------:R-:W-:Y:S01]  /*8760*/  F2FP.F16.E5M2.UNPACK_B R74, R87 ;  /* 0x00000057ff4a723e */ /* 0x000fe200020004ff */
[--C-:B------:R-:W-:Y:S01]  /*8770*/  HADD2.F32 R62, -RZ, R63.reuse.H0_H0 ;  /* 0x2000003fff3e7230 */ /* 0x100fe20000004100 */
[----:B------:R-:W-:Y:S01]  /*8780*/  F2FP.F16.E5M2.UNPACK_B R83, R83.H1 ;  /* 0x00000053ff53723e */ /* 0x000fe200030004ff */
[----:B------:R-:W-:Y:S01]  /*8790*/  UIADD3 UR5, UPT, UPT, UR5, 0xe0, URZ ;  /* 0x000000e005057890 */ /* 0x000fe2000fffe0ff */
[----:B------:R-:W-:Y:S01]  /*87a0*/  HADD2.F32 R63, -RZ, R63.H1_H1 ;  /* 0x3000003fff3f7230 */ /* 0x000fe20000004100 */
[----:B------:R-:W-:Y:S01]  /*87b0*/  F2FP.F16.E5M2.UNPACK_B R84, R84.H1 ;  /* 0x00000054ff54723e */ /* 0x000fe200030004ff */
[--C-:B------:R-:W-:Y:S01]  /*87c0*/  HADD2.F32 R66, -RZ, R67.reuse.H0_H0 ;  /* 0x20000043ff427230 */ /* 0x100fe20000004100 */
[----:B------:R-:W-:Y:S01]  /*87d0*/  UPRMT UR5, UR37, 0x654, UR5 ;  /* 0x0000065425057896 */ /* 0x000fe20008000005 */
[----:B------:R-:W-:Y:S01]  /*87e0*/  HADD2.F32 R67, -RZ, R67.H1_H1 ;  /* 0x30000043ff437230 */ /* 0x000fe20000004100 */
[----:B------:R-:W-:Y:S01]  /*87f0*/  F2FP.F16.E5M2.UNPACK_B R85, R85.H1 ;  /* 0x00000055ff55723e */ /* 0x000fe200030004ff */
[--C-:B------:R-:W-:Y:S02]  /*8800*/  HADD2.F32 R70, -RZ, R71.reuse.H0_H0 ;  /* 0x20000047ff467230 */ /* 0x100fe40000004100 */
[C---:B-1----:R-:W-:Y:S01]  /*8810*/  FMUL R4, R47.reuse, R4 ;  /* 0x000000042f047220 */ /* 0x042fe20000400000 */
[C---:B------:R-:W-:Y:S01]  /*8820*/  FMUL R5, R47.reuse, R5 ;  /* 0x000000052f057220 */ /* 0x040fe20000400000 */
[C---:B------:R-:W-:Y:S01]  /*8830*/  FMUL R8, R47.reuse, R8 ;  /* 0x000000082f087220 */ /* 0x040fe20000400000 */
[----:B------:R-:W-:Y:S01]  /*8840*/  FMUL R9, R47, R9 ;  /* 0x000000092f097220 */ /* 0x000fe20000400000 */
[C---:B------:R-:W-:Y:S01]  /*8850*/  FFMA R4, R49.reuse, R0, R4 ;  /* 0x0000000031047223 */ /* 0x040fe20000000004 */
[----:B------:R-:W-:Y:S01]  /*8860*/  SYNCS.ARRIVE.TRANS64.RED.A1T0 RZ, [UR5], RZ ;  /* 0x000000ffffff79a7 */ /* 0x000fe20008100405 */
        /* <DEDUP_REMOVED lines=8> */
[----:B------:R-:W-:Y:S02]  /*88f0*/  HADD2.F32 R71, -RZ, R71.H1_H1 ;  /* 0x30000047ff477230 */ /* 0x000fe40000004100 */
[C---:B------:R-:W-:Y:S01]  /*8900*/  FMUL R25, R47.reuse, R30 ;  /* 0x0000001e2f197220 */ /* 0x040fe20000400000 */
[C---:B------:R-:W-:Y:S01]  /*8910*/  FMUL R30, R47.reuse, R35 ;  /* 0x000000232f1e7220 */ /* 0x040fe20000400000 */
[----:B------:R-:W-:Y:S02]  /*8920*/  HADD2.F32 R48, -RZ, R80.H1_H1 ;  /* 0x30000050ff307230 */ /* 0x000fe40000004100 */
[C---:B------:R-:W-:Y:S01]  /*8930*/  FMUL R6, R47.reuse, R6 ;  /* 0x000000062f067220 */ /* 0x040fe20000400000 */
[C---:B------:R-:W-:Y:S01]  /*8940*/  FMUL R7, R47.reuse, R7 ;  /* 0x000000072f077220 */ /* 0x040fe20000400000 */
[--C-:B------:R-:W-:Y:S02]  /*8950*/  HADD2.F32 R52, -RZ, R81.reuse.H0_H0 ;  /* 0x20000051ff347230 */ /* 0x100fe40000004100 */
[----:B------:R-:W-:Y:S01]  /*8960*/  FMUL R10, R47, R10 ;  /* 0x0000000a2f0a7220 */ /* 0x000fe20000400000 */
[C---:B------:R-:W-:Y:S01]  /*8970*/  FFMA R6, R49.reuse, R3, R6 ;  /* 0x0000000331067223 */ /* 0x040fe20000000006 */
[----:B------:R-:W-:Y:S02]  /*8980*/  HADD2.F32 R53, -RZ, R81.H1_H1 ;  /* 0x30000051ff357230 */ /* 0x000fe40000004100 */
[C---:B------:R-:W-:Y:S01]  /*8990*/  FFMA R7, R49.reuse, R48, R7 ;  /* 0x0000003031077223 */ /* 0x040fe20000000007 */
[C---:B------:R-:W-:Y:S01]  /*89a0*/  FFMA R8, R49.reuse, R50, R8 ;  /* 0x0000003231087223 */ /* 0x040fe20000000008 */
[C---:B------:R-:W-:Y:S01]  /*89b0*/  FFMA R9, R49.reuse, R51, R9 ;  /* 0x0000003331097223 */ /* 0x040fe20000000009 */
[----:B------:R-:W-:Y:S01]  /*89c0*/  FFMA R10, R49, R52, R10 ;  /* 0x00000034310a7223 */ /* 0x000fe2000000000a */
[--C-:B------:R-:W-:Y:S01]  /*89d0*/  HADD2.F32 R48, -RZ, R74.reuse.H0_H0 ;  /* 0x2000004aff307230 */ /* 0x100fe20000004100 */
[----:B------:R-:W-:Y:S01]  /*89e0*/  F2FP.SATFINITE.E5M2.F32.PACK_AB_MERGE_C R77, R7, R6, RZ ;  /* 0x00000006074d723e */ /* 0x000fe200048060ff */
[C---:B------:R-:W-:Y:S01]  /*89f0*/  FMUL R7, R47.reuse, R24 ;  /* 0x000000182f077220 */ /* 0x040fe20000400000 */
[C---:B------:R-:W-:Y:S01]  /*8a00*/  FMUL R24, R47.reuse, R29 ;  /* 0x0000001d2f187220 */ /* 0x040fe20000400000 */
[C---:B------:R-:W-:Y:S01]  /*8a10*/  FMUL R29, R47.reuse, R34 ;  /* 0x000000222f1d7220 */ /* 0x040fe20000400000 */
[----:B------:R-:W-:Y:S02]  /*8a20*/  HADD2.F32 R74, -RZ, R74.H1_H1 ;  /* 0x3000004aff4a7230 */ /* 0x000fe40000004100 */
[C---:B------:R-:W-:Y:S01]  /*8a30*/  FMUL R11, R47.reuse, R11 ;  /* 0x0000000b2f0b7220 */ /* 0x040fe20000400000 */
[--C-:B------:R-:W-:Y:S02]  /*8a40*/  HADD2.F32 R56, -RZ, R82.reuse.H0_H0 ;  /* 0x20000052ff387230 */ /* 0x100fe40000004100 */
[----:B------:R-:W-:Y:S01]  /*8a50*/  FMUL R14, R47, R14 ;  /* 0x0000000e2f0e7220 */ /* 0x000fe20000400000 */
[----:B------:R-:W-:Y:S02]  /*8a60*/  HADD2.F32 R57, -RZ, R82.H1_H1 ;  /* 0x30000052ff397230 */ /* 0x000fe40000004100 */
[C---:B------:R-:W-:Y:S01]  /*8a70*/  FFMA R11, R49.reuse, R53, R11 ;  /* 0x00000035310b7223 */ /* 0x040fe2000000000b */
[----:B------:R-:W-:Y:S01]  /*8a80*/  F2FP.F16.E5M2.UNPACK_B R86, R86.H1 ;  /* 0x00000056ff56723e */ /* 0x000fe200030004ff */
[C---:B------:R-:W-:Y:S01]  /*8a90*/  FFMA R12, R49.reuse, R54, R12 ;  /* 0x00000036310c7223 */ /* 0x040fe2000000000c */
[C---:B------:R-:W-:Y:S01]  /*8aa0*/  FFMA R13, R49.reuse, R55, R13 ;  /* 0x00000037310d7223 */ /* 0x040fe2000000000d */
[----:B------:R-:W-:Y:S01]  /*8ab0*/  F2FP.F16.E5M2.UNPACK_B R87, R87.H1 ;  /* 0x00000057ff57723e */ /* 0x000fe200030004ff */
[----:B------:R-:W-:Y:S01]  /*8ac0*/  FFMA R14, R49, R56, R14 ;  /* 0x00000038310e7223 */ /* 0x000fe2000000000e */
[----:B------:R-:W-:Y:S01]  /*8ad0*/  F2FP.SATFINITE.E5M2.F32.PACK_AB_MERGE_C R10, R11, R10, RZ ;  /* 0x0000000a0b0a723e */ /* 0x000fe200048060ff */
[C---:B------:R-:W-:Y:S01]  /*8ae0*/  FMUL R15, R47.reuse, R15 ;  /* 0x0000000f2f0f7220 */ /* 0x040fe20000400000 */
[--C-:B------:R-:W-:Y:S02]  /*8af0*/  HADD2.F32 R60, -RZ, R83.reuse.H0_H0 ;  /* 0x20000053ff3c7230 */ /* 0x100fe40000004100 */
[----:B------:R-:W-:Y:S01]  /*8b00*/  FMUL R18, R47, R18 ;  /* 0x000000122f127220 */ /* 0x000fe20000400000 */
[----:B------:R-:W-:Y:S02]  /*8b10*/  HADD2.F32 R61, -RZ, R83.H1_H1 ;  /* 0x30000053ff3d7230 */ /* 0x000fe40000004100 */
[----:B------:R-:W-:Y:S01]  /*8b20*/  FFMA R15, R49, R57, R15 ;  /* 0x00000039310f7223 */ /* 0x000fe2000000000f */
[----:B------:R-:W-:Y:S01]  /*8b30*/  IADD3 R45, PT, PT, R45, 0x1, RZ ;  /* 0x000000012d2d7810 */ /* 0x000fe20007ffe0ff */
[C---:B------:R-:W-:Y:S01]  /*8b40*/  FFMA R16, R49.reuse, R58, R16 ;  /* 0x0000003a31107223 */ /* 0x040fe20000000010 */
        /* <DEDUP_REMOVED lines=8> */
[C---:B------:R-:W-:Y:S01]  /*8bd0*/  FFMA R0, R49.reuse, R62, R0 ;  /* 0x0000003e31007223 */ /* 0x040fe20000000000 */
[C---:B------:R-:W-:Y:S01]  /*8be0*/  FFMA R2, R49.reuse, R63, R2 ;  /* 0x0000003f31027223 */ /* 0x040fe20000000002 */
[--C-:B------:R-:W-:Y:S02]  /*8bf0*/  HADD2.F32 R68, -RZ, R85.reuse.H0_H0 ;  /* 0x20000055ff447230 */ /* 0x100fe40000004100 */
[----:B------:R-:W-:Y:S01]  /*8c00*/  FFMA R3, R49, R64, R3 ;  /* 0x0000004031037223 */ /* 0x000fe20000000003 */
[----:B------:R-:W-:Y:S02]  /*8c10*/  HADD2.F32 R69, -RZ, R85.H1_H1 ;  /* 0x30000055ff457230 */ /* 0x000fe40000004100 */
[C---:B------:R-:W-:Y:S01]  /*8c20*/  FMUL R21, R47.reuse, R26 ;  /* 0x0000001a2f157220 */ /* 0x040fe20000400000 */
[----:B------:R-:W-:Y:S01]  /*8c30*/  FMUL R22, R47, R27 ;  /* 0x0000001b2f167220 */ /* 0x000fe20000400000 */
[C---:B------:R-:W-:Y:S01]  /*8c40*/  FFMA R6, R49.reuse, R65, R6 ;  /* 0x0000004131067223 */ /* 0x040fe20000000006 */
[----:B------:R-:W-:Y:S01]  /*8c50*/  FFMA R7, R49, R66, R7 ;  /* 0x0000004231077223 */ /* 0x000fe20000000007 */
[----:B------:R-:W-:Y:S01]  /*8c60*/  FMUL R23, R47, R28 ;  /* 0x0000001c2f177220 */ /* 0x000fe20000400000 */
[C---:B------:R-:W-:Y:S01]  /*8c70*/  FFMA R20, R49.reuse, R67, R20 ;  /* 0x0000004331147223 */ /* 0x040fe20000000014 */
[--C-:B------:R-:W-:Y:S02]  /*8c80*/  HADD2.F32 R72, -RZ, R86.reuse.H0_H0 ;  /* 0x20000056ff487230 */ /* 0x100fe40000004100 */
[C---:B------:R-:W-:Y:S01]  /*8c90*/  FFMA R21, R49.reuse, R68, R21 ;  /* 0x0000004431157223 */ /* 0x040fe20000000015 */
[----:B------:R-:W-:Y:S02]  /*8ca0*/  HADD2.F32 R73, -RZ, R86.H1_H1 ;  /* 0x30000056ff497230 */ /* 0x000fe40000004100 */
[----:B------:R-:W-:Y:S01]  /*8cb0*/  FFMA R22, R49, R69, R22 ;  /* 0x0000004531167223 */ /* 0x000fe20000000016 */
[C---:B------:R-:W-:Y:S01]  /*8cc0*/  FMUL R26, R47.reuse, R31 ;  /* 0x0000001f2f1a7220 */ /* 0x040fe20000400000 */
[----:B------:R-:W-:Y:S01]  /*8cd0*/  FMUL R27, R47, R32 ;  /* 0x000000202f1b7220 */ /* 0x000fe20000400000 */
[----:B------:R-:W-:Y:S01]  /*8ce0*/  FFMA R23, R49, R70, R23 ;  /* 0x0000004631177223 */ /* 0x000fe20000000017 */
[----:B------:R-:W-:Y:S01]  /*8cf0*/  FMUL R28, R47, R33 ;  /* 0x000000212f1c7220 */ /* 0x000fe20000400000 */
[C---:B------:R-:W-:Y:S01]  /*8d00*/  FFMA R24, R49.reuse, R71, R24 ;  /* 0x0000004731187223 */ /* 0x040fe20000000018 */
[--C-:B------:R-:W-:Y:S02]  /*8d10*/  HADD2.F32 R75, -RZ, R87.reuse.H0_H0 ;  /* 0x20000057ff4b7230 */ /* 0x100fe40000004100 */
[C---:B------:R-:W-:Y:S01]  /*8d20*/  FFMA R25, R49.reuse, R72, R25 ;  /* 0x0000004831197223 */ /* 0x040fe20000000019 */
[----:B------:R-:W-:Y:S02]  /*8d30*/  HADD2.F32 R76, -RZ, R87.H1_H1 ;  /* 0x30000057ff4c7230 */ /* 0x000fe40000004100 */
[----:B------:R-:W-:Y:S01]  /*8d40*/  FFMA R26, R49, R73, R26 ;  /* 0x00000049311a7223 */ /* 0x000fe2000000001a */
[----:B------:R-:W-:Y:S01]  /*8d50*/  F2FP.SATFINITE.E5M2.F32.PACK_AB_MERGE_C R14, R15, R14, RZ ;  /* 0x0000000e0f0e723e */ /* 0x000fe200048060ff */
[----:B------:R-:W-:Y:S01]  /*8d60*/  FFMA R27, R49, R48, R27 ;  /* 0x00000030311b7223 */ /* 0x000fe2000000001b */
[----:B------:R-:W-:Y:S01]  /*8d70*/  F2FP.SATFINITE.E5M2.F32.PACK_AB_MERGE_C R18, R19, R18, RZ ;  /* 0x000000121312723e */ /* 0x000fe200048060ff */
[C---:B------:R-:W-:Y:S01]  /*8d80*/  FFMA R28, R49.reuse, R74, R28 ;  /* 0x0000004a311c7223 */ /* 0x040fe2000000001c */
[C---:B------:R-:W-:Y:S01]  /*8d90*/  FFMA R29, R49.reuse, R75, R29 ;  /* 0x0000004b311d7223 */ /* 0x040fe2000000001d */
[----:B------:R-:W-:Y:S01]  /*8da0*/  FFMA R30, R49, R76, R30 ;  /* 0x0000004c311e7223 */ /* 0x000fe2000000001e */
[----:B------:R-:W-:Y:S02]  /*8db0*/  F2FP.SATFINITE.E5M2.F32.PACK_AB_MERGE_C R32, R5, R4, R77 ;  /* 0x000000040520723e */ /* 0x000fe4000480604d */
[----:B------:R-:W-:Y:S02]  /*8dc0*/  F2FP.SATFINITE.E5M2.F32.PACK_AB_MERGE_C R33, R9, R8, R10 ;  /* 0x000000080921723e */ /* 0x000fe4000480600a */
        /* <DEDUP_REMOVED lines=10> */
[----:B------:R-:W-:Y:S05]  /*8e70*/  F2FP.SATFINITE.E5M2.F32.PACK_AB_MERGE_C R7, R28, R27, R29 ;  /* 0x0000001b1c07723e */ /* 0x000fea000480601d */
        /* <DEDUP_REMOVED lines=18> */
.L_x_124:
[----:B------:R-:W-:Y:S05]  /*8fa0*/  BSYNC.RECONVERGENT B0 ;  /* 0x0000000000007941 */ /* 0x000fea0003800200 */
.L_x_123:
[----:B------:R-:W-:Y:S01]  /*8fb0*/  BAR.SYNC.DEFER_BLOCKING 0x1, 0x80 ;  /* 0x0042000000007b1d */ /* 0x000fe20000010000 */
[----:B------:R-:W-:Y:S01]  /*8fc0*/  ISETP.NE.AND P2, PT, R111, RZ, PT ;  /* 0x000000ff6f00720c */ /* 0x000fe20003f45270 */
[----:B------:R-:W-:Y:S01]  /*8fd0*/  IMAD.IADD R14, R43, 0x1, R94 ;  /* 0x000000012b0e7824 */ /* 0x000fe200078e025e */
[----:B------:R-:W-:Y:S01]  /*8fe0*/  ISETP.NE.AND P0, PT, R112, 0x2, PT ;  /* 0x000000027000780c */ /* 0x000fe20003f05270 */
[----:B------:R-:W-:Y:S01]  /*8ff0*/  IMAD.IADD R15, R44, 0x1, R95 ;  /* 0x000000012c0f7824 */ /* 0x000fe200078e025f */
[----:B------:R-:W-:Y:S02]  /*9000*/  ISETP.NE.AND P1, PT, R45, 0x4, PT ;  /* 0x000000042d00780c */ /* 0x000fe40003f25270 */
[----:B------:R-:W-:Y:S02]  /*9010*/  SEL R2, RZ, 0x1, P0 ;  /* 0x00000001ff027807 */ /* 0x000fe40000000000 */
[----:B------:R-:W-:Y:S02]  /*9020*/  SEL R0, RZ, 0x1, P1 ;  /* 0x00000001ff007807 */ /* 0x000fe40000800000 */
[----:B------:R-:W-:Y:S02]  /*9030*/  LOP3.LUT R106, R106, R2, RZ, 0x3c, !PT ;  /* 0x000000026a6a7212 */ /* 0x000fe400078e3cff */
[----:B------:R-:W-:Y:S02]  /*9040*/  LOP3.LUT R107, R107, R0, RZ, 0x3c, !PT ;  /* 0x000000006b6b7212 */ /* 0x000fe400078e3cff */
[----:B------:R-:W-:Y:S02]  /*9050*/  @P2 R2UR UR36, R103 ;  /* 0x00000000672422ca */ /* 0x000fe400000e0000 */
[----:B------:R-:W-:Y:S02]  /*9060*/  SEL R112, R112, RZ, P0 ;  /* 0x000000ff70707207 */ /* 0x000fe40000000000 */
[----:B------:R-:W-:Y:S01]  /*9070*/  SEL R45, R45, RZ, P1 ;  /* 0x000000ff2d2d7207 */ /* 0x000fe20000800000 */
[----:B------:R-:W-:Y:S10]  /*9080*/  @P2 BRA `(.L_x_125) ;  /* 0xffffffbc00382947 */ /* 0x000ff4000383ffff */
[----:B------:R-:W-:Y:S05]  /*9090*/  EXIT ;  /* 0x000000000000794d */ /* 0x000fea0003800000 */
.L_x_19:
[----:B--2---:R2:W1:Y:S02]  /*90a0*/  SYNCS.PHASECHK.TRANS64.TRYWAIT P0, [R2+URZ+0x110], R3 ;  /* 0x00011003020075a7 */ /* 0x00446400080011ff */
[----:B-1----:R-:W-:Y:S05]  /*90b0*/  @!P0 NANOSLEEP.SYNCS 0x989680 ;  /* 0x009896800000895d */ /* 0x002fea0003900000 */
[----:B------:R-:W1:Y:S02]  /*90c0*/  @!P0 SYNCS.PHASECHK.TRANS64 P0, [R2+URZ+0x110], R3 ;  /* 0x00011003020085a7 */ /* 0x000e6400080010ff */
[----:B-1----:R-:W-:Y:S05]  /*90d0*/  @!P0 BRA `(.L_x_19) ;  /* 0xfffffffc00f08947 */ /* 0x002fea000383ffff */
[----:B------:R-:W-:Y:S05]  /*90e0*/  BRA `(.L_x_126) ;  /* 0xffffff8400447947 */ /* 0x000fea000383ffff */
.L_x_22:
[----:B-1----:R-:W-:-:S07]  /*90f0*/  MOV R2, UR33 ;  /* 0x0000002100027c02 */ /* 0x002fce0008000f00 */
.L_x_127:
[----:B-1----:R1:W2:Y:S02]  /*9100*/  SYNCS.PHASECHK.TRANS64.TRYWAIT P0, [R2+URZ+0x28], R4 ;  /* 0x00002804020075a7 */ /* 0x0022a400080011ff */
[----:B--2---:R-:W-:Y:S05]  /*9110*/  @!P0 NANOSLEEP.SYNCS 0x989680 ;  /* 0x009896800000895d */ /* 0x004fea0003900000 */
[----:B------:R-:W2:Y:S02]  /*9120*/  @!P0 SYNCS.PHASECHK.TRANS64 P0, [R2+URZ+0x28], R4 ;  /* 0x00002804020085a7 */ /* 0x000ea400080010ff */
[----:B--2---:R-:W-:Y:S05]  /*9130*/  @!P0 BRA `(.L_x_127) ;  /* 0xfffffffc00f08947 */ /* 0x004fea000383ffff */
[----:B------:R-:W-:Y:S05]  /*9140*/  BRA `(.L_x_21) ;  /* 0xffffff8400947947 */ /* 0x000fea000383ffff */
.L_x_28:
[----:B-1----:R-:W-:-:S07]  /*9150*/  MOV R2, UR17 ;  /* 0x0000001100027c02 */ /* 0x002fce0008000f00 */
.L_x_128:
[----:B-1----:R1:W2:Y:S02]  /*9160*/  SYNCS.PHASECHK.TRANS64.TRYWAIT P0, [R2+URZ+0x28], R4 ;  /* 0x00002804020075a7 */ /* 0x0022a400080011ff */
[----:B--2---:R-:W-:Y:S05]  /*9170*/  @!P0 NANOSLEEP.SYNCS 0x989680 ;  /* 0x009896800000895d */ /* 0x004fea0003900000 */
[----:B------:R-:W2:Y:S02]  /*9180*/  @!P0 SYNCS.PHASECHK.TRANS64 P0, [R2+URZ+0x28], R4 ;  /* 0x00002804020085a7 */ /* 0x000ea400080010ff */
[----:B--2---:R-:W-:Y:S05]  /*9190*/  @!P0 BRA `(.L_x_128) ;  /* 0xfffffffc00f08947 */ /* 0x004fea000383ffff */
[----:B------:R-:W-:Y:S05]  /*91a0*/  BRA `(.L_x_27) ;  /* 0xffffff88003c7947 */ /* 0x000fea000383ffff */
.L_x_32:
[----:B-1----:R1:W2:Y:S02]  /*91b0*/  SYNCS.PHASECHK.TRANS64.TRYWAIT P0, [R2+URZ+0xa0], R3 ;  /* 0x0000a003020075a7 */ /* 0x0022a400080011ff */
[----:B--2---:R-:W-:Y:S05]  /*91c0*/  @!P0 NANOSLEEP.SYNCS 0x989680 ;  /* 0x009896800000895d */ /* 0x004fea0003900000 */
[----:B------:R-:W2:Y:S02]  /*91d0*/  @!P0 SYNCS.PHASECHK.TRANS64 P0, [R2+URZ+0xa0], R3 ;  /* 0x0000a003020085a7 */ /* 0x000ea400080010ff */
[----:B--2---:R-:W-:Y:S05]  /*91e0*/  @!P0 BRA `(.L_x_32) ;  /* 0xfffffffc00f08947 */ /* 0x004fea000383ffff */
[----:B------:R-:W-:Y:S05]  /*91f0*/  BRA `(.L_x_129) ;  /* 0xffffff8800cc7947 */ /* 0x000fea000383ffff */
.L_x_36:
[----:B----4-:R-:W-:-:S07]  /*9200*/  MOV R0, UR5 ;  /* 0x0000000500007c02 */ /* 0x010fce0008000f00 */
.L_x_130:
[----:B-1----:R1:W2:Y:S02]  /*9210*/  SYNCS.PHASECHK.TRANS64.TRYWAIT P0, [R0+URZ], R2 ;  /* 0x00000002000075a7 */ /* 0x0022a400080011ff */
[----:B--2---:R-:W-:Y:S05]  /*9220*/  @!P0 NANOSLEEP.SYNCS 0x989680 ;  /* 0x009896800000895d */ /* 0x004fea0003900000 */
[----:B------:R-:W2:Y:S02]  /*9230*/  @!P0 SYNCS.PHASECHK.TRANS64 P0, [R0+URZ], R2 ;  /* 0x00000002000085a7 */ /* 0x000ea400080010ff */
[----:B--2---:R-:W-:Y:S05]  /*9240*/  @!P0 BRA `(.L_x_130) ;  /* 0xfffffffc00f08947 */ /* 0x004fea000383ffff */
[----:B------:R-:W-:Y:S05]  /*9250*/  BRA `(.L_x_131) ;  /* 0xffffff90003c7947 */ /* 0x000fea000383ffff */
.L_x_37:
[----:B----4-:R-:W-:-:S07]  /*9260*/  MOV R0, UR5 ;  /* 0x0000000500007c02 */ /* 0x010fce0008000f00 */
.L_x_132:
[----:B-1----:R1:W2:Y:S02]  /*9270*/  SYNCS.PHASECHK.TRANS64.TRYWAIT P0, [R0+URZ], R3 ;  /* 0x00000003000075a7 */ /* 0x0022a400080011ff */
[----:B--2---:R-:W-:Y:S05]  /*9280*/  @!P0 NANOSLEEP.SYNCS 0x989680 ;  /* 0x009896800000895d */ /* 0x004fea0003900000 */
[----:B------:R-:W2:Y:S02]  /*9290*/  @!P0 SYNCS.PHASECHK.TRANS64 P0, [R0+URZ], R3 ;  /* 0x00000003000085a7 */ /* 0x000ea400080010ff */
[----:B--2---:R-:W-:Y:S05]  /*92a0*/  @!P0 BRA `(.L_x_132) ;  /* 0xfffffffc00f08947 */ /* 0x004fea000383ffff */
[----:B------:R-:W-:Y:S05]  /*92b0*/  BRA `(.L_x_133) ;  /* 0xffffff9000487947 */ /* 0x000fea000383ffff */
.L_x_38:
[----:B----4-:R-:W-:-:S07]  /*92c0*/  MOV R0, UR5 ;  /* 0x0000000500007c02 */ /* 0x010fce0008000f00 */
.L_x_134:
[----:B-1----:R1:W2:Y:S02]  /*92d0*/  SYNCS.PHASECHK.TRANS64.TRYWAIT P0, [R0+URZ], R3 ;  /* 0x00000003000075a7 */ /* 0x0022a400080011ff */
[----:B--2---:R-:W-:Y:S05]  /*92e0*/  @!P0 NANOSLEEP.SYNCS 0x989680 ;  /* 0x009896800000895d */ /* 0x004fea0003900000 */
[----:B------:R-:W2:Y:S02]  /*92f0*/  @!P0 SYNCS.PHASECHK.TRANS64 P0, [R0+URZ], R3 ;  /* 0x00000003000085a7 */ /* 0x000ea400080010ff */
[----:B--2---:R-:W-:Y:S05]  /*9300*/  @!P0 BRA `(.L_x_134) ;  /* 0xfffffffc00f08947 */ /* 0x004fea000383ffff */
[----:B------:R-:W-:Y:S05]  /*9310*/  BRA `(.L_x_135) ;  /* 0xffffff9000547947 */ /* 0x000fea000383ffff */
.L_x_39:
[----:B----4-:R-:W-:-:S07]  /*9320*/  MOV R0, UR5 ;  /* 0x0000000500007c02 */ /* 0x010fce0008000f00 */
.L_x_136:
[----:B-1----:R1:W2:Y:S02]  /*9330*/  SYNCS.PHASECHK.TRANS64.TRYWAIT P0, [R0+URZ], R3 ;  /* 0x00000003000075a7 */ /* 0x0022a400080011ff */
[----:B--2---:R-:W-:Y:S05]  /*9340*/  @!P0 NANOSLEEP.SYNCS 0x989680 ;  /* 0x009896800000895d */ /* 0x004fea0003900000 */
[----:B------:R-:W2:Y:S02]  /*9350*/  @!P0 SYNCS.PHASECHK.TRANS64 P0, [R0+URZ], R3 ;  /* 0x00000003000085a7 */ /* 0x000ea400080010ff */
[----:B--2---:R-:W-:Y:S05]  /*9360*/  @!P0 BRA `(.L_x_136) ;  /* 0xfffffffc00f08947 */ /* 0x004fea000383ffff */
[----:B------:R-:W-:Y:S05]  /*9370*/  BRA `(.L_x_137) ;  /* 0xffffff9000607947 */ /* 0x000fea000383ffff */
.L_x_42:
[----:B-1----:R1:W2:Y:S02]  /*9380*/  SYNCS.PHASECHK.TRANS64.TRYWAIT P0, [R0+URZ+0x100], R4 ;  /* 0x00010004000075a7 */ /* 0x0022a400080011ff */
[----:B--2---:R-:W-:Y:S05]  /*9390*/  @!P0 NANOSLEEP.SYNCS 0x989680 ;  /* 0x009896800000895d */ /* 0x004fea0003900000 */
[----:B------:R-:W2:Y:S02]  /*93a0*/  @!P0 SYNCS.PHASECHK.TRANS64 P0, [R0+URZ+0x100], R4 ;  /* 0x00010004000085a7 */ /* 0x000ea400080010ff */
[----:B--2---:R-:W-:Y:S05]  /*93b0*/  @!P0 BRA `(.L_x_42) ;  /* 0xfffffffc00f08947 */ /* 0x004fea000383ffff */
[----:B------:R-:W-:Y:S05]  /*93c0*/  BRA `(.L_x_138) ;  /* 0xffffff9000bc7947 */ /* 0x000fea000383ffff */
.L_x_43:
[----:B------:R-:W-:-:S07]  /*93d0*/  MOV R0, UR5 ;  /* 0x0000000500007c02 */ /* 0x000fce0008000f00 */
.L_x_139:
[----:B-1----:R1:W2:Y:S02]  /*93e0*/  SYNCS.PHASECHK.TRANS64.TRYWAIT P0, [R0+URZ+0xb0], R5 ;  /* 0x0000b005000075a7 */ /* 0x0022a400080011ff */
[----:B--2---:R-:W-:Y:S05]  /*93f0*/  @!P0 NANOSLEEP.SYNCS 0x989680 ;  /* 0x009896800000895d */ /* 0x004fea0003900000 */
[----:B------:R-:W2:Y:S02]  /*9400*/  @!P0 SYNCS.PHASECHK.TRANS64 P0, [R0+URZ+0xb0], R5 ;  /* 0x0000b005000085a7 */ /* 0x000ea400080010ff */
[----:B--2---:R-:W-:Y:S05]  /*9410*/  @!P0 BRA `(.L_x_139) ;  /* 0xfffffffc00f08947 */ /* 0x004fea000383ffff */
[----:B------:R-:W-:Y:S05]  /*9420*/  BRA `(.L_x_140) ;  /* 0xffffff9000cc7947 */ /* 0x000fea000383ffff */
.L_x_44:
[----:B-1----:R1:W2:Y:S02]  /*9430*/  SYNCS.PHASECHK.TRANS64.TRYWAIT P1, [R0+URZ+0xa0], R4 ;  /* 0x0000a004000075a7 */ /* 0x0022a400080211ff */
[----:B--2---:R-:W-:Y:S05]  /*9440*/  @!P1 NANOSLEEP.SYNCS 0x989680 ;  /* 0x009896800000995d */ /* 0x004fea0003900000 */
[----:B------:R-:W2:Y:S02]  /*9450*/  @!P1 SYNCS.PHASECHK.TRANS64 P1, [R0+URZ+0xa0], R4 ;  /* 0x0000a004000095a7 */ /* 0x000ea400080210ff */
[----:B--2---:R-:W-:Y:S05]  /*9460*/  @!P1 BRA `(.L_x_44) ;  /* 0xfffffffc00f09947 */ /* 0x004fea000383ffff */
[----:B------:R-:W-:Y:S05]  /*9470*/  BRA `(.L_x_141) ;  /* 0xffffff9000fc7947 */ /* 0x000fea000383ffff */
.L_x_47:
[----:B------:R-:W-:-:S07]  /*9480*/  MOV R0, UR5 ;  /* 0x0000000500007c02 */ /* 0x000fce0008000f00 */
.L_x_142:
[----:B-1----:R1:W2:Y:S02]  /*9490*/  SYNCS.PHASECHK.TRANS64.TRYWAIT P0, [R0+URZ+0xb0], R2 ;  /* 0x0000b002000075a7 */ /* 0x0022a400080011ff */
[----:B--2---:R-:W-:Y:S05]  /*94a0*/  @!P0 NANOSLEEP.SYNCS 0x989680 ;  /* 0x009896800000895d */ /* 0x004fea0003900000 */
[----:B------:R-:W2:Y:S02]  /*94b0*/  @!P0 SYNCS.PHASECHK.TRANS64 P0, [R0+URZ+0xb0], R2 ;  /* 0x0000b002000085a7 */ /* 0x000ea400080010ff */
[----:B--2---:R-:W-:Y:S05]  /*94c0*/  @!P0 BRA `(.L_x_142) ;  /* 0xfffffffc00f08947 */ /* 0x004fea000383ffff */
[----:B------:R-:W-:Y:S05]  /*94d0*/  BRA `(.L_x_46) ;  /* 0xffffff9400507947 */ /* 0x000fea000383ffff */
.L_x_54:
[----:B-1----:R1:W2:Y:S02]  /*94e0*/  SYNCS.PHASECHK.TRANS64.TRYWAIT P1, [R0+URZ+0xa0], R2 ;  /* 0x0000a002000075a7 */ /* 0x0022a400080211ff */
[----:B--2---:R-:W-:Y:S05]  /*94f0*/  @!P1 NANOSLEEP.SYNCS 0x989680 ;  /* 0x009896800000995d */ /* 0x004fea0003900000 */
[----:B------:R-:W2:Y:S02]  /*9500*/  @!P1 SYNCS.PHASECHK.TRANS64 P1, [R0+URZ+0xa0], R2 ;  /* 0x0000a002000095a7 */ /* 0x000ea400080210ff */
[----:B--2---:R-:W-:Y:S05]  /*9510*/  @!P1 BRA `(.L_x_54) ;  /* 0xfffffffc00f09947 */ /* 0x004fea000383ffff */
[----:B------:R-:W-:Y:S05]  /*9520*/  BRA `(.L_x_143) ;  /* 0xffffff9800c07947 */ /* 0x000fea000383ffff */
.L_x_55:
[----:B------:R-:W-:-:S07]  /*9530*/  MOV R2, UR7 ;  /* 0x0000000700027c02 */ /* 0x000fce0008000f00 */
.L_x_144:
[----:B-1----:R1:W2:Y:S02]  /*9540*/  SYNCS.PHASECHK.TRANS64.TRYWAIT P0, [R2+URZ+0xe0], R0 ;  /* 0x0000e000020075a7 */ /* 0x0022a400080011ff */
[----:B--2---:R-:W-:Y:S05]  /*9550*/  @!P0 NANOSLEEP.SYNCS 0x989680 ;  /* 0x009896800000895d */ /* 0x004fea0003900000 */
[----:B------:R-:W2:Y:S02]  /*9560*/  @!P0 SYNCS.PHASECHK.TRANS64 P0, [R2+URZ+0xe0], R0 ;  /* 0x0000e000020085a7 */ /* 0x000ea400080010ff */
[----:B--2---:R-:W-:Y:S05]  /*9570*/  @!P0 BRA `(.L_x_144) ;  /* 0xfffffffc00f08947 */ /* 0x004fea000383ffff */
[----:B------:R-:W-:Y:S05]  /*9580*/  BRA `(.L_x_145) ;  /* 0xffffff9c00107947 */ /* 0x000fea000383ffff */
.L_x_58:
[----:B------:R-:W-:Y:S07]  /*9590*/  MOV R0, UR6 ;  /* 0x0000000600007c02 */ /* 0x000fee0008000f00 */
.L_x_146:
[----:B-1----:R1:W2:Y:S02]  /*95a0*/  SYNCS.PHASECHK.TRANS64.TRYWAIT P0, [R0+URZ], R2 ;  /* 0x00000002000075a7 */ /* 0x0022a400080011ff */
[----:B--2---:R-:W-:Y:S05]  /*95b0*/  @!P0 NANOSLEEP.SYNCS 0x989680 ;  /* 0x009896800000895d */ /* 0x004fea0003900000 */
[----:B------:R-:W2:Y:S02]  /*95c0*/  @!P0 SYNCS.PHASECHK.TRANS64 P0, [R0+URZ], R2 ;  /* 0x00000002000085a7 */ /* 0x000ea400080010ff */
[----:B--2---:R-:W-:Y:S05]  /*95d0*/  @!P0 BRA `(.L_x_146) ;  /* 0xfffffffc00f08947 */ /* 0x004fea000383ffff */
[----:B------:R-:W-:Y:S05]  /*95e0*/  BRA `(.L_x_57) ;  /* 0xffffff9c002c7947 */ /* 0x000fea000383ffff */
.L_x_61:
[----:B------:R-:W-:-:S07]  /*95f0*/  MOV R0, UR6 ;  /* 0x0000000600007c02 */ /* 0x000fce0008000f00 */
.L_x_147:
[----:B--2---:R2:W4:Y:S02]  /*9600*/  SYNCS.PHASECHK.TRANS64.TRYWAIT P0, [R0+URZ], R2 ;  /* 0x00000002000075a7 */ /* 0x00452400080011ff */
[----:B----4-:R-:W-:Y:S05]  /*9610*/  @!P0 NANOSLEEP.SYNCS 0x989680 ;  /* 0x009896800000895d */ /* 0x010fea0003900000 */
[----:B------:R-:W4:Y:S02]  /*9620*/  @!P0 SYNCS.PHASECHK.TRANS64 P0, [R0+URZ], R2 ;  /* 0x00000002000085a7 */ /* 0x000f2400080010ff */
[----:B----4-:R-:W-:Y:S05]  /*9630*/  @!P0 BRA `(.L_x_147) ;  /* 0xfffffffc00f08947 */ /* 0x010fea000383ffff */
[----:B------:R-:W-:Y:S05]  /*9640*/  BRA `(.L_x_148) ;  /* 0xffffffa000087947 */ /* 0x000fea000383ffff */
.L_x_62:
[----:B------:R-:W-:-:S07]  /*9650*/  MOV R0, UR6 ;  /* 0x0000000600007c02 */ /* 0x000fce0008000f00 */
.L_x_149:
[----:B-1----:R1:W2:Y:S02]  /*9660*/  SYNCS.PHASECHK.TRANS64.TRYWAIT P0, [R0+URZ], R3 ;  /* 0x00000003000075a7 */ /* 0x0022a400080011ff */
[----:B--2---:R-:W-:Y:S05]  /*9670*/  @!P0 NANOSLEEP.SYNCS 0x989680 ;  /* 0x009896800000895d */ /* 0x004fea0003900000 */
[----:B------:R-:W2:Y:S02]  /*9680*/  @!P0 SYNCS.PHASECHK.TRANS64 P0, [R0+URZ], R3 ;  /* 0x00000003000085a7 */ /* 0x000ea400080010ff */
[----:B--2---:R-:W-:Y:S05]  /*9690*/  @!P0 BRA `(.L_x_149) ;  /* 0xfffffffc00f08947 */ /* 0x004fea000383ffff */
[----:B------:R-:W-:Y:S05]  /*96a0*/  BRA `(.L_x_150) ;  /* 0xffffffa000147947 */ /* 0x000fea000383ffff */
.L_x_63:
[----:B------:R-:W-:-:S07]  /*96b0*/  MOV R0, UR6 ;  /* 0x0000000600007c02 */ /* 0x000fce0008000f00 */
.L_x_151:
[----:B-1----:R1:W2:Y:S02]  /*96c0*/  SYNCS.PHASECHK.TRANS64.TRYWAIT P0, [R0+URZ], R3 ;  /* 0x00000003000075a7 */ /* 0x0022a400080011ff */
[----:B--2---:R-:W-:Y:S05]  /*96d0*/  @!P0 NANOSLEEP.SYNCS 0x989680 ;  /* 0x009896800000895d */ /* 0x004fea0003900000 */
[----:B------:R-:W2:Y:S02]  /*96e0*/  @!P0 SYNCS.PHASECHK.TRANS64 P0, [R0+URZ], R3 ;  /* 0x00000003000085a7 */ /* 0x000ea400080010ff */
[----:B--2---:R-:W-:Y:S05]  /*96f0*/  @!P0 BRA `(.L_x_151) ;  /* 0xfffffffc00f08947 */ /* 0x004fea000383ffff */
[----:B------:R-:W-:Y:S05]  /*9700*/  BRA `(.L_x_152) ;  /* 0xffffffa000207947 */ /* 0x000fea000383ffff */
.L_x_64:
[----:B-1----:R-:W-:-:S07]  /*9710*/  MOV R0, UR7 ;  /* 0x0000000700007c02 */ /* 0x002fce0008000f00 */
.L_x_153:
[----:B-1----:R1:W2:Y:S02]  /*9720*/  SYNCS.PHASECHK.TRANS64.TRYWAIT P0, [R0+URZ], R2 ;  /* 0x00000002000075a7 */ /* 0x0022a400080011ff */
[----:B--2---:R-:W-:Y:S05]  /*9730*/  @!P0 NANOSLEEP.SYNCS 0x989680 ;  /* 0x009896800000895d */ /* 0x004fea0003900000 */
[----:B------:R-:W2:Y:S02]  /*9740*/  @!P0 SYNCS.PHASECHK.TRANS64 P0, [R0+URZ], R2 ;  /* 0x00000002000085a7 */ /* 0x000ea400080010ff */
[----:B--2---:R-:W-:Y:S05]  /*9750*/  @!P0 BRA `(.L_x_153) ;  /* 0xfffffffc00f08947 */ /* 0x004fea000383ffff */
[----:B------:R-:W-:Y:S05]  /*9760*/  BRA `(.L_x_154) ;  /* 0xffffffa0002c7947 */ /* 0x000fea000383ffff */
.L_x_69:
[----:B--2---:R2:W3:Y:S02]  /*9770*/  SYNCS.PHASECHK.TRANS64.TRYWAIT P0, [R0+URZ+0xa0], R2 ;  /* 0x0000a002000075a7 */ /* 0x0044e400080011ff */
[----:B---3--:R-:W-:Y:S05]  /*9780*/  @!P0 NANOSLEEP.SYNCS 0x989680 ;  /* 0x009896800000895d */ /* 0x008fea0003900000 */
[----:B------:R-:W3:Y:S02]  /*9790*/  @!P0 SYNCS.PHASECHK.TRANS64 P0, [R0+URZ+0xa0], R2 ;  /* 0x0000a002000085a7 */ /* 0x000ee400080010ff */
[----:B---3--:R-:W-:Y:S05]  /*97a0*/  @!P0 BRA `(.L_x_69) ;  /* 0xfffffffc00f08947 */ /* 0x008fea000383ffff */
[----:B------:R-:W-:Y:S05]  /*97b0*/  BRA `(.L_x_155) ;  /* 0xffffffa400387947 */ /* 0x000fea000383ffff */
.L_x_72:
[----:B------:R-:W-:Y:S07]  /*97c0*/  MOV R0, UR7 ;  /* 0x0000000700007c02 */ /* 0x000fee0008000f00 */
.L_x_156:
[----:B--2---:R2:W3:Y:S02]  /*97d0*/  SYNCS.PHASECHK.TRANS64.TRYWAIT P0, [R0+URZ+0x98], R2 ;  /* 0x00009802000075a7 */ /* 0x0044e400080011ff */
[----:B---3--:R-:W-:Y:S05]  /*97e0*/  @!P0 NANOSLEEP.SYNCS 0x989680 ;  /* 0x009896800000895d */ /* 0x008fea0003900000 */
[----:B------:R-:W3:Y:S02]  /*97f0*/  @!P0 SYNCS.PHASECHK.TRANS64 P0, [R0+URZ+0x98], R2 ;  /* 0x00009802000085a7 */ /* 0x000ee400080010ff */
[----:B---3--:R-:W-:Y:S05]  /*9800*/  @!P0 BRA `(.L_x_156) ;  /* 0xfffffffc00f08947 */ /* 0x008fea000383ffff */
[----:B------:R-:W-:Y:S05]  /*9810*/  BRA `(.L_x_71) ;  /* 0xffffffa800187947 */ /* 0x000fea000383ffff */
.L_x_75:
[----:B------:R-:W-:Y:S07]  /*9820*/  MOV R0, UR7 ;  /* 0x0000000700007c02 */ /* 0x000fee0008000f00 */
.L_x_157:
[----:B-1----:R1:W2:Y:S02]  /*9830*/  SYNCS.PHASECHK.TRANS64.TRYWAIT P0, [R0+URZ+0x70], R14 ;  /* 0x0000700e000075a7 */ /* 0x0022a400080011ff */
[----:B--2---:R-:W-:Y:S05]  /*9840*/  @!P0 NANOSLEEP.SYNCS 0x989680 ;  /* 0x009896800000895d */ /* 0x004fea0003900000 */
[----:B------:R-:W2:Y:S02]  /*9850*/  @!P0 SYNCS.PHASECHK.TRANS64 P0, [R0+URZ+0x70], R14 ;  /* 0x0000700e000085a7 */ /* 0x000ea400080010ff */
[----:B--2---:R-:W-:Y:S05]  /*9860*/  @!P0 BRA `(.L_x_157) ;  /* 0xfffffffc00f08947 */ /* 0x004fea000383ffff */
[----:B------:R-:W-:Y:S05]  /*9870*/  BRA `(.L_x_158) ;  /* 0xffffffa800907947 */ /* 0x000fea000383ffff */
.L_x_76:
[----:B------:R-:W-:Y:S07]  /*9880*/  MOV R0, UR7 ;  /* 0x0000000700007c02 */ /* 0x000fee0008000f00 */
.L_x_159:
[----:B-1----:R1:W2:Y:S02]  /*9890*/  SYNCS.PHASECHK.TRANS64.TRYWAIT P0, [R0+URZ+0x78], R14 ;  /* 0x0000780e000075a7 */ /* 0x0022a400080011ff */
[----:B--2---:R-:W-:Y:S05]  /*98a0*/  @!P0 NANOSLEEP.SYNCS 0x989680 ;  /* 0x009896800000895d */ /* 0x004fea0003900000 */
[----:B------:R-:W2:Y:S02]  /*98b0*/  @!P0 SYNCS.PHASECHK.TRANS64 P0, [R0+URZ+0x78], R14 ;  /* 0x0000780e000085a7 */ /* 0x000ea400080010ff */
[----:B--2---:R-:W-:Y:S05]  /*98c0*/  @!P0 BRA `(.L_x_159) ;  /* 0xfffffffc00f08947 */ /* 0x004fea000383ffff */
[----:B------:R-:W-:Y:S05]  /*98d0*/  BRA `(.L_x_160) ;  /* 0xffffffa800c87947 */ /* 0x000fea000383ffff */
.L_x_77:
[----:B------:R-:W-:Y:S07]  /*98e0*/  MOV R0, UR7 ;  /* 0x0000000700007c02 */ /* 0x000fee0008000f00 */
.L_x_161:
[----:B-1----:R1:W2:Y:S02]  /*98f0*/  SYNCS.PHASECHK.TRANS64.TRYWAIT P0, [R0+URZ+0x80], R14 ;  /* 0x0000800e000075a7 */ /* 0x0022a400080011ff */
[----:B--2---:R-:W-:Y:S05]  /*9900*/  @!P0 NANOSLEEP.SYNCS 0x989680 ;  /* 0x009896800000895d */ /* 0x004fea0003900000 */
[----:B------:R-:W2:Y:S02]  /*9910*/  @!P0 SYNCS.PHASECHK.TRANS64 P0, [R0+URZ+0x80], R14 ;  /* 0x0000800e000085a7 */ /* 0x000ea400080010ff */
[----:B--2---:R-:W-:Y:S05]  /*9920*/  @!P0 BRA `(.L_x_161) ;  /* 0xfffffffc00f08947 */ /* 0x004fea000383ffff */
[----:B------:R-:W-:Y:S05]  /*9930*/  BRA `(.L_x_162) ;  /* 0xffffffac000c7947 */ /* 0x000fea000383ffff */
.L_x_78:
[----:B------:R-:W-:Y:S07]  /*9940*/  MOV R0, UR7 ;  /* 0x0000000700007c02 */ /* 0x000fee0008000f00 */
.L_x_163:
[----:B-1----:R1:W2:Y:S02]  /*9950*/  SYNCS.PHASECHK.TRANS64.TRYWAIT P0, [R0+URZ+0x88], R14 ;  /* 0x0000880e000075a7 */ /* 0x0022a400080011ff */
[----:B--2---:R-:W-:Y:S05]  /*9960*/  @!P0 NANOSLEEP.SYNCS 0x989680 ;  /* 0x009896800000895d */ /* 0x004fea0003900000 */
[----:B------:R-:W2:Y:S02]  /*9970*/  @!P0 SYNCS.PHASECHK.TRANS64 P0, [R0+URZ+0x88], R14 ;  /* 0x0000880e000085a7 */ /* 0x000ea400080010ff */
[----:B--2---:R-:W-:Y:S05]  /*9980*/  @!P0 BRA `(.L_x_163) ;  /* 0xfffffffc00f08947 */ /* 0x004fea000383ffff */
[----:B------:R-:W-:Y:S05]  /*9990*/  BRA `(.L_x_164) ;  /* 0xffffffac00907947 */ /* 0x000fea000383ffff */
.L_x_80:
[----:B------:R-:W-:-:S07]  /*99a0*/  MOV R0, UR7 ;  /* 0x0000000700007c02 */ /* 0x000fce0008000f00 */
.L_x_165:
[----:B-1----:R1:W3:Y:S02]  /*99b0*/  SYNCS.PHASECHK.TRANS64.TRYWAIT P0, [R0+URZ+0x70], R2 ;  /* 0x00007002000075a7 */ /* 0x0022e400080011ff */
[----:B---3--:R-:W-:Y:S05]  /*99c0*/  @!P0 NANOSLEEP.SYNCS 0x989680 ;  /* 0x009896800000895d */ /* 0x008fea0003900000 */
[----:B------:R-:W3:Y:S02]  /*99d0*/  @!P0 SYNCS.PHASECHK.TRANS64 P0, [R0+URZ+0x70], R2 ;  /* 0x00007002000085a7 */ /* 0x000ee400080010ff */
[----:B---3--:R-:W-:Y:S05]  /*99e0*/  @!P0 BRA `(.L_x_165) ;  /* 0xfffffffc00f08947 */ /* 0x008fea000383ffff */
[----:B------:R-:W-:Y:S05]  /*99f0*/  BRA `(.L_x_166) ;  /* 0xffffffb000007947 */ /* 0x000fea000383ffff */
.L_x_81:
[----:B-1----:R-:W-:-:S07]  /*9a00*/  MOV R0, UR7 ;  /* 0x0000000700007c02 */ /* 0x002fce0008000f00 */
.L_x_167:
[----:B-1----:R1:W3:Y:S02]  /*9a10*/  SYNCS.PHASECHK.TRANS64.TRYWAIT P0, [R0+URZ+0x78], R2 ;  /* 0x00007802000075a7 */ /* 0x0022e400080011ff */
[----:B---3--:R-:W-:Y:S05]  /*9a20*/  @!P0 NANOSLEEP.SYNCS 0x989680 ;  /* 0x009896800000895d */ /* 0x008fea0003900000 */
[----:B------:R-:W3:Y:S02]  /*9a30*/  @!P0 SYNCS.PHASECHK.TRANS64 P0, [R0+URZ+0x78], R2 ;  /* 0x00007802000085a7 */ /* 0x000ee400080010ff */
[----:B---3--:R-:W-:Y:S05]  /*9a40*/  @!P0 BRA `(.L_x_167) ;  /* 0xfffffffc00f08947 */ /* 0x008fea000383ffff */
[----:B------:R-:W-:Y:S05]  /*9a50*/  BRA `(.L_x_168) ;  /* 0xffffffac00f07947 */ /* 0x000fea000383ffff */
.L_x_82:
[----:B-1----:R-:W-:-:S07]  /*9a60*/  MOV R0, UR7 ;  /* 0x0000000700007c02 */ /* 0x002fce0008000f00 */
.L_x_169:
[----:B-1----:R1:W3:Y:S02]  /*9a70*/  SYNCS.PHASECHK.TRANS64.TRYWAIT P0, [R0+URZ+0x80], R2 ;  /* 0x00008002000075a7 */ /* 0x0022e400080011ff */
[----:B---3--:R-:W-:Y:S05]  /*9a80*/  @!P0 NANOSLEEP.SYNCS 0x989680 ;  /* 0x009896800000895d */ /* 0x008fea0003900000 */
[----:B------:R-:W3:Y:S02]  /*9a90*/  @!P0 SYNCS.PHASECHK.TRANS64 P0, [R0+URZ+0x80], R2 ;  /* 0x00008002000085a7 */ /* 0x000ee400080010ff */
[----:B---3--:R-:W-:Y:S05]  /*9aa0*/  @!P0 BRA `(.L_x_169) ;  /* 0xfffffffc00f08947 */ /* 0x008fea000383ffff */
[----:B------:R-:W-:Y:S05]  /*9ab0*/  BRA `(.L_x_170) ;  /* 0xffffffac00e07947 */ /* 0x000fea000383ffff */
.L_x_84:
[----:B--2---:R2:W4:Y:S02]  /*9ac0*/  SYNCS.PHASECHK.TRANS64.TRYWAIT P0, [R0+URZ+0xa0], R2 ;  /* 0x0000a002000075a7 */ /* 0x00452400080011ff */
[----:B----4-:R-:W-:Y:S05]  /*9ad0*/  @!P0 NANOSLEEP.SYNCS 0x989680 ;  /* 0x009896800000895d */ /* 0x010fea0003900000 */
[----:B------:R-:W4:Y:S02]  /*9ae0*/  @!P0 SYNCS.PHASECHK.TRANS64 P0, [R0+URZ+0xa0], R2 ;  /* 0x0000a002000085a7 */ /* 0x000f2400080010ff */
[----:B----4-:R-:W-:Y:S05]  /*9af0*/  @!P0 BRA `(.L_x_84) ;  /* 0xfffffffc00f08947 */ /* 0x010fea000383ffff */
[----:B------:R-:W-:Y:S05]  /*9b00*/  BRA `(.L_x_171) ;  /* 0xffffffb000ac7947 */ /* 0x000fea000383ffff */
.L_x_95:
[----:B-1----:R1:W3:Y:S02]  /*9b10*/  SYNCS.PHASECHK.TRANS64.TRYWAIT P1, [R2+URZ+0x50], R0 ;  /* 0x00005000020075a7 */ /* 0x0022e400080211ff */
[----:B---3--:R-:W-:Y:S05]  /*9b20*/  @!P1 NANOSLEEP.SYNCS 0x989680 ;  /* 0x009896800000995d */ /* 0x008fea0003900000 */
[----:B------:R-:W3:Y:S02]  /*9b30*/  @!P1 SYNCS.PHASECHK.TRANS64 P1, [R2+URZ+0x50], R0 ;  /* 0x00005000020095a7 */ /* 0x000ee400080210ff */
[----:B---3--:R-:W-:Y:S05]  /*9b40*/  @!P1 BRA `(.L_x_95) ;  /* 0xfffffffc00f09947 */ /* 0x008fea000383ffff */
[----:B------:R-:W-:Y:S05]  /*9b50*/  BRA `(.L_x_94) ;  /* 0xffffffbc00c47947 */ /* 0x000fea000383ffff */
.L_x_97:
[----:B-1----:R1:W2:Y:S02]  /*9b60*/  SYNCS.PHASECHK.TRANS64.TRYWAIT P0, [R113+URZ+0xc0], R3 ;  /* 0x0000c003710075a7 */ /* 0x0022a400080011ff */
[----:B--2---:R-:W-:Y:S05]  /*9b70*/  @!P0 NANOSLEEP.SYNCS 0x989680 ;  /* 0x009896800000895d */ /* 0x004fea0003900000 */
[----:B------:R-:W2:Y:S02]  /*9b80*/  @!P0 SYNCS.PHASECHK.TRANS64 P0, [R113+URZ+0xc0], R3 ;  /* 0x0000c003710085a7 */ /* 0x000ea400080010ff */
[----:B--2---:R-:W-:Y:S05]  /*9b90*/  @!P0 BRA `(.L_x_97) ;  /* 0xfffffffc00f08947 */ /* 0x004fea000383ffff */
[----:B------:R-:W-:Y:S05]  /*9ba0*/  BRA `(.L_x_96) ;  /* 0xffffffc000187947 */ /* 0x000fea000383ffff */
.L_x_105:
[----:B--2---:R2:W3:Y:S02]  /*9bb0*/  SYNCS.PHASECHK.TRANS64.TRYWAIT P0, [R0+URZ+0x50], R3 ;  /* 0x00005003000075a7 */ /* 0x0044e400080011ff */
[----:B---3--:R-:W-:Y:S05]  /*9bc0*/  @!P0 NANOSLEEP.SYNCS 0x989680 ;  /* 0x009896800000895d */ /* 0x008fea0003900000 */
[----:B------:R-:W3:Y:S02]  /*9bd0*/  @!P0 SYNCS.PHASECHK.TRANS64 P0, [R0+URZ+0x50], R3 ;  /* 0x00005003000085a7 */ /* 0x000ee400080010ff */
[----:B---3--:R-:W-:Y:S05]  /*9be0*/  @!P0 BRA `(.L_x_105) ;  /* 0xfffffffc00f08947 */ /* 0x008fea000383ffff */
[----:B------:R-:W-:Y:S05]  /*9bf0*/  BRA `(.L_x_104) ;  /* 0xffffffcc00087947 */ /* 0x000fea000383ffff */
.L_x_113:
[----:B--2---:R2:W3:Y:S02]  /*9c00*/  SYNCS.PHASECHK.TRANS64.TRYWAIT P0, [R0+URZ+0x50], R4 ;  /* 0x00005004000075a7 */ /* 0x0044e400080011ff */
[----:B---3--:R-:W-:Y:S05]  /*9c10*/  @!P0 NANOSLEEP.SYNCS 0x989680 ;  /* 0x009896800000895d */ /* 0x008fea0003900000 */
[----:B------:R-:W3:Y:S02]  /*9c20*/  @!P0 SYNCS.PHASECHK.TRANS64 P0, [R0+URZ+0x50], R4 ;  /* 0x00005004000085a7 */ /* 0x000ee400080010ff */
[----:B---3--:R-:W-:Y:S05]  /*9c30*/  @!P0 BRA `(.L_x_113) ;  /* 0xfffffffc00f08947 */ /* 0x008fea000383ffff */
[----:B------:R-:W-:Y:S05]  /*9c40*/  BRA `(.L_x_112) ;  /* 0xffffffd8004c7947 */ /* 0x000fea000383ffff */
.L_x_121:
[----:B--2---:R2:W3:Y:S02]  /*9c50*/  SYNCS.PHASECHK.TRANS64.TRYWAIT P0, [R0+URZ+0x50], R4 ;  /* 0x00005004000075a7 */ /* 0x0044e400080011ff */
[----:B---3--:R-:W-:Y:S05]  /*9c60*/  @!P0 NANOSLEEP.SYNCS 0x989680 ;  /* 0x009896800000895d */ /* 0x008fea0003900000 */
[----:B------:R-:W3:Y:S02]  /*9c70*/  @!P0 SYNCS.PHASECHK.TRANS64 P0, [R0+URZ+0x50], R4 ;  /* 0x00005004000085a7 */ /* 0x000ee400080010ff */
[----:B---3--:R-:W-:Y:S05]  /*9c80*/  @!P0 BRA `(.L_x_121) ;  /* 0xfffffffc00f08947 */ /* 0x008fea000383ffff */
[----:B------:R-:W-:Y:S05]  /*9c90*/  BRA `(.L_x_120) ;  /* 0xffffffe4009c7947 */ /* 0x000fea000383ffff */
        .weak           $__internal_0_$__cuda_sm10x_tcgen05_guardrail_trap_col_being_dealloced_not_returned_by_alloc
        .type           $__internal_0_$__cuda_sm10x_tcgen05_guardrail_trap_col_being_dealloced_not_returned_by_alloc,@function
        .size           $__internal_0_$__cuda_sm10x_tcgen05_guardrail_trap_col_being_dealloced_not_returned_by_alloc,($__internal_1_$__cuda_sm10x_tcgen05_guardrail_trap_phase_invalid_during_alloc - $__internal_0_$__cuda_sm10x_tcgen05_guardrail_trap_col_being_dealloced_not_returned_by_alloc)
$__internal_0_$__cuda_sm10x_tcgen05_guardrail_trap_col_being_dealloced_not_returned_by_alloc:
[----:B------:R-:W-:Y:S05]  /*9ca0*/  BPT.TRAP 0x1 ;  /* 0x000000040000795c */ /* 0x000fea0000300000 */
[----:B------:R-:W-:-:S04]  /*9cb0*/  HFMA2 R3, -RZ, RZ, 0, 0 ;  /* 0x00000000ff037431 */ /* 0x000fc800000001ff */
[----:B------:R-:W-:Y:S05]  /*9cc0*/  RET.REL.NODEC R2 `(_ZN7cutlass13device_kernelINS_4gemm6kernel13GemmUniversalIN4cute5tupleIJiiiiEEENS1_10collective13CollectiveMmaINS1_35MainloopSm100TmaUmmaWarpSpecializedILi5ELi2ELi4ENS5_IJNS4_1CILi1EEESB_SB_EEEEENS5_IJNSA_ILi64EEENSA_ILi256EEENSA_ILi128EEEEEENS_12float_e5m2_tENS5_IJlSB_lEEESI_SJ_NS4_8TiledMMAINS4_8MMA_AtomIJNS4_10MMA_TraitsINS4_19SM100_MMA_F8F6F4_SSEJSI_SI_fSE_SF_NS4_17integral_constantINS4_4UMMA5MajorELSQ_0EEESR_NSO_INSP_7ScaleInELSS_0EEEST_EEEEEENS4_6LayoutISC_NS5_IJNSA_ILi0EEESX_SX_EEEEENS5_IJNS4_10UnderscoreES10_S10_EEEEENS4_13SM90_TMA_LOADENS4_14ComposedLayoutINS4_7SwizzleILi3ELi4ELi3EEENS4_18smem_ptr_flag_bitsILi8EEENSW_INS5_IJNSA_ILi8EEESG_EEENS5_IJSG_SB_EEEEEEEvNS4_8identityES13_S1D_vS1E_EENS_8epilogue10collective18CollectiveEpilogueINS1G_23Sm100TmaWarpSpecializedILi4ELi2ELi32ELb0ELb0EEEJSH_NS5_IJNSW_ISE_SB_EES1L_EEESI_SJ_SI_SJ_NS1G_6fusion15FusionCallbacksIS1K_NS1N_17LinearCombinationISI_fSI_fLNS_15FloatRoundStyleE2EEESH_S1M_JEEENS4_5SM1004TMEM4LOAD26SM100_TMEM_LOAD_16dp32b32xES13_NS14_INS15_ILi2ELi4ELi3EEES18_NSW_INS5_IJS19_SE_EEENS5_IJSE_SB_EEEEEEENS4_39AutoVectorizingCopyWithAssumedAlignmentILi128EEENS4_14SM90_TMA_STOREES21_S23_S23_EEEvvEEEEvNT_6ParamsE) ;  /* 0xffffff6002cc7950 */ /* 0x000fea0003c3ffff */
        .weak           $__internal_1_$__cuda_sm10x_tcgen05_guardrail_trap_phase_invalid_during_alloc
        .type           $__internal_1_$__cuda_sm10x_tcgen05_guardrail_trap_phase_invalid_during_alloc,@function
        .size           $__internal_1_$__cuda_sm10x_tcgen05_guardrail_trap_phase_invalid_during_alloc,($__internal_2_$__cuda_sm10x_tcgen05_guardrail_trap_unallocated_columns_being_dealloced - $__internal_1_$__cuda_sm10x_tcgen05_guardrail_trap_phase_invalid_during_alloc)
$__internal_1_$__cuda_sm10x_tcgen05_guardrail_trap_phase_invalid_during_alloc:
[----:B------:R-:W-:Y:S05]  /*9cd0*/  BPT.TRAP 0x1 ;  /* 0x000000040000795c */ /* 0x000fea0000300000 */
[----:B------:R-:W-:-:S04]  /*9ce0*/  MOV R3, 0x0 ;  /* 0x0000000000037802 */ /* 0x000fc80000000f00 */
[----:B------:R-:W-:Y:S05]  /*9cf0*/  RET.REL.NODEC R2 `(_ZN7cutlass13device_kernelINS_4gemm6kernel13GemmUniversalIN4cute5tupleIJiiiiEEENS1_10collective13CollectiveMmaINS1_35MainloopSm100TmaUmmaWarpSpecializedILi5ELi2ELi4ENS5_IJNS4_1CILi1EEESB_SB_EEEEENS5_IJNSA_ILi64EEENSA_ILi256EEENSA_ILi128EEEEEENS_12float_e5m2_tENS5_IJlSB_lEEESI_SJ_NS4_8TiledMMAINS4_8MMA_AtomIJNS4_10MMA_TraitsINS4_19SM100_MMA_F8F6F4_SSEJSI_SI_fSE_SF_NS4_17integral_constantINS4_4UMMA5MajorELSQ_0EEESR_NSO_INSP_7ScaleInELSS_0EEEST_EEEEEENS4_6LayoutISC_NS5_IJNSA_ILi0EEESX_SX_EEEEENS5_IJNS4_10UnderscoreES10_S10_EEEEENS4_13SM90_TMA_LOADENS4_14ComposedLayoutINS4_7SwizzleILi3ELi4ELi3EEENS4_18smem_ptr_flag_bitsILi8EEENSW_INS5_IJNSA_ILi8EEESG_EEENS5_IJSG_SB_EEEEEEEvNS4_8identityES13_S1D_vS1E_EENS_8epilogue10collective18CollectiveEpilogueINS1G_23Sm100TmaWarpSpecializedILi4ELi2ELi32ELb0ELb0EEEJSH_NS5_IJNSW_ISE_SB_EES1L_EEESI_SJ_SI_SJ_NS1G_6fusion15FusionCallbacksIS1K_NS1N_17LinearCombinationISI_fSI_fLNS_15FloatRoundStyleE2EEESH_S1M_JEEENS4_5SM1004TMEM4LOAD26SM100_TMEM_LOAD_16dp32b32xES13_NS14_INS15_ILi2ELi4ELi3EEES18_NSW_INS5_IJS19_SE_EEENS5_IJSE_SB_EEEEEEENS4_39AutoVectorizingCopyWithAssumedAlignmentILi128EEENS4_14SM90_TMA_STOREES21_S23_S23_EEEvvEEEEvNT_6ParamsE) ;  /* 0xffffff6002c07950 */ /* 0x000fea0003c3ffff */
        .weak           $__internal_2_$__cuda_sm10x_tcgen05_guardrail_trap_unallocated_columns_being_dealloced
        .type           $__internal_2_$__cuda_sm10x_tcgen05_guardrail_trap_unallocated_columns_being_dealloced,@function
        .size           $__internal_2_$__cuda_sm10x_tcgen05_guardrail_trap_unallocated_columns_being_dealloced,(.L_x_173 - $__internal_2_$__cuda_sm10x_tcgen05_guardrail_trap_unallocated_columns_being_dealloced)
$__internal_2_$__cuda_sm10x_tcgen05_guardrail_trap_unallocated_columns_being_dealloced:
[----:B------:R-:W-:Y:S05]  /*9d00*/  BPT.TRAP 0x1 ;  /* 0x000000040000795c */ /* 0x000fea0000300000 */
[----:B------:R-:W-:-:S04]  /*9d10*/  HFMA2 R3, -RZ, RZ, 0, 0 ;  /* 0x00000000ff037431 */ /* 0x000fc800000001ff */
[----:B------:R-:W-:Y:S05]  /*9d20*/  RET.REL.NODEC R2 `(_ZN7cutlass13device_kernelINS_4gemm6kernel13GemmUniversalIN4cute5tupleIJiiiiEEENS1_10collective13CollectiveMmaINS1_35MainloopSm100TmaUmmaWarpSpecializedILi5ELi2ELi4ENS5_IJNS4_1CILi1EEESB_SB_EEEEENS5_IJNSA_ILi64EEENSA_ILi256EEENSA_ILi128EEEEEENS_12float_e5m2_tENS5_IJlSB_lEEESI_SJ_NS4_8TiledMMAINS4_8MMA_AtomIJNS4_10MMA_TraitsINS4_19SM100_MMA_F8F6F4_SSEJSI_SI_fSE_SF_NS4_17integral_constantINS4_4UMMA5MajorELSQ_0EEESR_NSO_INSP_7ScaleInELSS_0EEEST_EEEEEENS4_6LayoutISC_NS5_IJNSA_ILi0EEESX_SX_EEEEENS5_IJNS4_10UnderscoreES10_S10_EEEEENS4_13SM90_TMA_LOADENS4_14ComposedLayoutINS4_7SwizzleILi3ELi4ELi3EEENS4_18smem_ptr_flag_bitsILi8EEENSW_INS5_IJNSA_ILi8EEESG_EEENS5_IJSG_SB_EEEEEEEvNS4_8identityES13_S1D_vS1E_EENS_8epilogue10collective18CollectiveEpilogueINS1G_23Sm100TmaWarpSpecializedILi4ELi2ELi32ELb0ELb0EEEJSH_NS5_IJNSW_ISE_SB_EES1L_EEESI_SJ_SI_SJ_NS1G_6fusion15FusionCallbacksIS1K_NS1N_17LinearCombinationISI_fSI_fLNS_15FloatRoundStyleE2EEESH_S1M_JEEENS4_5SM1004TMEM4LOAD26SM100_TMEM_LOAD_16dp32b32xES13_NS14_INS15_ILi2ELi4ELi3EEES18_NSW_INS5_IJS19_SE_EEENS5_IJSE_SB_EEEEEEENS4_39AutoVectorizingCopyWithAssumedAlignmentILi128EEENS4_14SM90_TMA_STOREES21_S23_S23_EEEvvEEEEvNT_6ParamsE) ;  /* 0xffffff6002b47950 */ /* 0x000fea0003c3ffff */
.L_x_172:
[----:B------:R-:W-:-:S00]  /*9d30*/  BRA `(.L_x_172) ;  /* 0xfffffffc00fc7947 */ /* 0x000fc0000383ffff */
[----:B------:R-:W-:-:S00]  /*9d40*/  NOP ;  /* 0x0000000000007918 */ /* 0x000fc00000000000 */
        /* <DEDUP_REMOVED lines=11> */
.L_x_173:


//--------------------- .nv.global.init           --------------------------
	.section	.nv.global.init,"aw",@progbits
.nv.global.init:
	.type		$str$27,@object
	.size		$str$27,($str$28 - $str$27)
$str$27:
        /*0000*/ 	.byte	0x28, 0x61, 0x64, 0x64, 0x72, 0x65, 0x73, 0x73, 0x20, 0x26, 0x20, 0x6d, 0x61, 0x73, 0x6b, 0x29
        /*0010*/ 	.byte	0x20, 0x3d, 0x3d, 0x20, 0x30, 0x00
	.type		$str$28,@object
	.size		$str$28,($str$26 - $str$28)
$str$28:
        /*0016*/ 	.byte	0x2f, 0x74, 0x6d, 0x70, 0x2f, 0x63, 0x75, 0x74, 0x6c, 0x61, 0x73, 0x73, 0x5f, 0x73, 0x77, 0x65
        /*0026*/ 	.byte	0x65, 0x70, 0x5f, 0x73, 0x72, 0x63, 0x2f, 0x69, 0x6e, 0x63, 0x6c, 0x75, 0x64, 0x65, 0x2f, 0x63
        /*0036*/ 	.byte	0x75, 0x74, 0x65, 0x2f, 0x70, 0x6f, 0x69, 0x6e, 0x74, 0x65, 0x72, 0x5f, 0x66, 0x6c, 0x61, 0x67
        /*0046*/ 	.byte	0x67, 0x65, 0x64, 0x2e, 0x68, 0x70, 0x70, 0x00
	.type		$str$26,@object
	.size		$str$26,($str$25 - $str$26)
$str$26:
        /*004e*/ 	.byte	0x2f, 0x74, 0x6d, 0x70, 0x2f, 0x63, 0x75, 0x74, 0x6c, 0x61, 0x73, 0x73, 0x5f, 0x73, 0x77, 0x65
        /*005e*/ 	.byte	0x65, 0x70, 0x5f, 0x73, 0x72, 0x63, 0x2f, 0x69, 0x6e, 0x63, 0x6c, 0x75, 0x64, 0x65, 0x2f, 0x63
        /*006e*/ 	.byte	0x75, 0x74, 0x65, 0x2f, 0x61, 0x74, 0x6f, 0x6d, 0x2f, 0x63, 0x6f, 0x70, 0x79, 0x5f, 0x74, 0x72
        /*007e*/ 	.byte	0x61, 0x69, 0x74, 0x73, 0x5f, 0x73, 0x6d, 0x31, 0x30, 0x30, 0x2e, 0x68, 0x70, 0x70, 0x00
	.type		$str$25,@object
	.size		$str$25,(__unnamed_1 - $str$25)
$str$25:
        /*008d*/ 	.byte	0x28, 0x28, 0x75, 0x69, 0x6e, 0x74, 0x33, 0x32, 0x5f, 0x74, 0x28, 0x74, 0x68, 0x72, 0x65, 0x61
        /*009d*/ 	.byte	0x64, 0x49, 0x64, 0x78, 0x2e, 0x78, 0x29, 0x20, 0x2f, 0x20, 0x33, 0x32, 0x29, 0x20, 0x25, 0x20
        /*00ad*/ 	.byte	0x34, 0x29, 0x20, 0x3d, 0x3d, 0x20, 0x28, 0x28, 0x28, 0x74, 0x6d, 0x65, 0x6d, 0x5f, 0x61, 0x64
        /*00bd*/ 	.byte	0x64, 0x72, 0x20, 0x3e, 0x3e, 0x20, 0x31, 0x36, 0x29, 0x20, 0x2f, 0x20, 0x33, 0x32, 0x29, 0x20
        /*00cd*/ 	.byte	0x25, 0x20, 0x34, 0x29, 0x00
	.type		__unnamed_1,@object
	.size		__unnamed_1,(__unnamed_2 - __unnamed_1)
__unnamed_1:
        /*00d2*/ 	.byte	0x61, 0x75, 0x74, 0x6f, 0x20, 0x63, 0x75, 0x74, 0x65, 0x3a, 0x3a, 0x61, 0x73, 0x5f, 0x70, 0x6f
        /* <DEDUP_REMOVED lines=24> */
        /*0262*/ 	.byte	0x3c, 0x34, 0x30, 0x39, 0x36, 0x3e, 0x3e, 0x3e, 0x3e, 0x5d, 0x00
	.type		__unnamed_2,@object
	.size		__unnamed_2,(__unnamed_3 - __unnamed_2)
__unnamed_2:
        /* <DEDUP_REMOVED lines=26> */
	.type		__unnamed_3,@object
	.size		__unnamed_3,(.L_3 - __unnamed_3)
__unnamed_3:
        /* <DEDUP_REMOVED lines=40> */
        /*0688*/ 	.byte	0x74, 0x65, 0x3a, 0x3a, 0x43, 0x3c, 0x30, 0x3e, 0x3e, 0x3e, 0x3e, 0x5d, 0x00
.L_3:


//--------------------- .nv.shared._ZN7cutlass13device_kernelINS_4gemm6kernel13GemmUniversalIN4cute5tupleIJiiiiEEENS1_10collective13CollectiveMmaINS1_35MainloopSm100TmaUmmaWarpSpecializedILi5ELi2ELi4ENS5_IJNS4_1CILi1EEESB_SB_EEEEENS5_IJNSA_ILi64EEENSA_ILi256EEENSA_ILi128EEEEEENS_12float_e5m2_tENS5_IJlSB_lEEESI_SJ_NS4_8TiledMMAINS4_8MMA_AtomIJNS4_10MMA_TraitsINS4_19SM100_MMA_F8F6F4_SSEJSI_SI_fSE_SF_NS4_17integral_constantINS4_4UMMA5MajorELSQ_0EEESR_NSO_INSP_7ScaleInELSS_0EEEST_EEEEEENS4_6LayoutISC_NS5_IJNSA_ILi0EEESX_SX_EEEEENS5_IJNS4_10UnderscoreES10_S10_EEEEENS4_13SM90_TMA_LOADENS4_14ComposedLayoutINS4_7SwizzleILi3ELi4ELi3EEENS4_18smem_ptr_flag_bitsILi8EEENSW_INS5_IJNSA_ILi8EEESG_EEENS5_IJSG_SB_EEEEEEEvNS4_8identityES13_S1D_vS1E_EENS_8epilogue10collective18CollectiveEpilogueINS1G_23Sm100TmaWarpSpecializedILi4ELi2ELi32ELb0ELb0EEEJSH_NS5_IJNSW_ISE_SB_EES1L_EEESI_SJ_SI_SJ_NS1G_6fusion15FusionCallbacksIS1K_NS1N_17LinearCombinationISI_fSI_fLNS_15FloatRoundStyleE2EEESH_S1M_JEEENS4_5SM1004TMEM4LOAD26SM100_TMEM_LOAD_16dp32b32xES13_NS14_INS15_ILi2ELi4ELi3EEES18_NSW_INS5_IJS19_SE_EEENS5_IJSE_SB_EEEEEEENS4_39AutoVectorizingCopyWithAssumedAlignmentILi128EEENS4_14SM90_TMA_STOREES21_S23_S23_EEEvvEEEEvNT_6ParamsE --------------------------
	.section	.nv.shared._ZN7cutlass13device_kernelINS_4gemm6kernel13GemmUniversalIN4cute5tupleIJiiiiEEENS1_10collective13CollectiveMmaINS1_35MainloopSm100TmaUmmaWarpSpecializedILi5ELi2ELi4ENS5_IJNS4_1CILi1EEESB_SB_EEEEENS5_IJNSA_ILi64EEENSA_ILi256EEENSA_ILi128EEEEEENS_12float_e5m2_tENS5_IJlSB_lEEESI_SJ_NS4_8TiledMMAINS4_8MMA_AtomIJNS4_10MMA_TraitsINS4_19SM100_MMA_F8F6F4_SSEJSI_SI_fSE_SF_NS4_17integral_constantINS4_4UMMA5MajorELSQ_0EEESR_NSO_INSP_7ScaleInELSS_0EEEST_EEEEEENS4_6LayoutISC_NS5_IJNSA_ILi0EEESX_SX_EEEEENS5_IJNS4_10UnderscoreES10_S10_EEEEENS4_13SM90_TMA_LOADENS4_14ComposedLayoutINS4_7SwizzleILi3ELi4ELi3EEENS4_18smem_ptr_flag_bitsILi8EEENSW_INS5_IJNSA_ILi8EEESG_EEENS5_IJSG_SB_EEEEEEEvNS4_8identityES13_S1D_vS1E_EENS_8epilogue10collective18CollectiveEpilogueINS1G_23Sm100TmaWarpSpecializedILi4ELi2ELi32ELb0ELb0EEEJSH_NS5_IJNSW_ISE_SB_EES1L_EEESI_SJ_SI_SJ_NS1G_6fusion15FusionCallbacksIS1K_NS1N_17LinearCombinationISI_fSI_fLNS_15FloatRoundStyleE2EEESH_S1M_JEEENS4_5SM1004TMEM4LOAD26SM100_TMEM_LOAD_16dp32b32xES13_NS14_INS15_ILi2ELi4ELi3EEES18_NSW_INS5_IJS19_SE_EEENS5_IJSE_SB_EEEEEEENS4_39AutoVectorizingCopyWithAssumedAlignmentILi128EEENS4_14SM90_TMA_STOREES21_S23_S23_EEEvvEEEEvNT_6ParamsE,"aw",@nobits
	.sectionflags	@""
	.align	16
	.zero		1024


//--------------------- .nv.shared.reserved.0     --------------------------
	.section	.nv.shared.reserved.0,"aw",@nobits
	.weak		__nv_reservedSMEM_offset_0_alias
	.size		__nv_reservedSMEM_offset_0_alias, 0, 64
	.other		__nv_reservedSMEM_offset_0_alias,@"STO_CUDA_RESERVED_SHARED STV_DEFAULT"
__nv_reservedSMEM_offset_0_alias:
	.zero		0
.nv.shared.reserved.0:
	.zero		64
	.weak		__nv_reservedSMEM_tcgen05_partition
	.type		__nv_reservedSMEM_tcgen05_partition,@object
	.size		__nv_reservedSMEM_tcgen05_partition,(.L_0 - __nv_reservedSMEM_tcgen05_partition)
__nv_reservedSMEM_tcgen05_partition:
	.zero		32
.L_0:


//--------------------- .nv.global                --------------------------
	.section	.nv.global,"aw",@nobits
.nv.global:
	.type		_ZN39_INTERNAL_47bf2be8_4_k_cu_abd813b6_89574cute1_E,@object
	.size		_ZN39_INTERNAL_47bf2be8_4_k_cu_abd813b6_89574cute1_E,(_ZN39_INTERNAL_47bf2be8_4_k_cu_abd813b6_89574cuda3std3__45__cpo6cbeginE - _ZN39_INTERNAL_47bf2be8_4_k_cu_abd813b6_89574cute1_E)
_ZN39_INTERNAL_47bf2be8_4_k_cu_abd813b6_89574cute1_E:
	.zero		1
	.type		_ZN39_INTERNAL_47bf2be8_4_k_cu_abd813b6_89574cuda3std3__45__cpo6cbeginE,@object
	.size		_ZN39_INTERNAL_47bf2be8_4_k_cu_abd813b6_89574cuda3std3__45__cpo6cbeginE,(_ZN39_INTERNAL_47bf2be8_4_k_cu_abd813b6_89574cuda3std3__48in_placeE - _ZN39_INTERNAL_47bf2be8_4_k_cu_abd813b6_89574cuda3std3__45__cpo6cbeginE)
_ZN39_INTERNAL_47bf2be8_4_k_cu_abd813b6_89574cuda3std3__45__cpo6cbeginE:
	.zero		1
	.type		_ZN39_INTERNAL_47bf2be8_4_k_cu_abd813b6_89574cuda3std3__48in_placeE,@object
	.size		_ZN39_INTERNAL_47bf2be8_4_k_cu_abd813b6_89574cuda3std3__48in_placeE,(_ZN39_INTERNAL_47bf2be8_4_k_cu_abd813b6_89574cuda3std6ranges3__45__cpo9iter_moveE - _ZN39_INTERNAL_47bf2be8_4_k_cu_abd813b6_89574cuda3std3__48in_placeE)
_ZN39_INTERNAL_47bf2be8_4_k_cu_abd813b6_89574cuda3std3__48in_placeE:
	.zero		1
	.type		_ZN39_INTERNAL_47bf2be8_4_k_cu_abd813b6_89574cuda3std6ranges3__45__cpo9iter_moveE,@object
	.size		_ZN39_INTERNAL_47bf2be8_4_k_cu_abd813b6_89574cuda3std6ranges3__45__cpo9iter_moveE,(_ZN39_INTERNAL_47bf2be8_4_k_cu_abd813b6_89574cuda3std3__45__cpo5beginE - _ZN39_INTERNAL_47bf2be8_4_k_cu_abd813b6_89574cuda3std6ranges3__45__cpo9iter_moveE)
_ZN39_INTERNAL_47bf2be8_4_k_cu_abd813b6_89574cuda3std6ranges3__45__cpo9iter_moveE:
	.zero		1
	.type		_ZN39_INTERNAL_47bf2be8_4_k_cu_abd813b6_89574cuda3std3__45__cpo5beginE,@object
	.size		_ZN39_INTERNAL_47bf2be8_4_k_cu_abd813b6_89574cuda3std3__45__cpo5beginE,(_ZN39_INTERNAL_47bf2be8_4_k_cu_abd813b6_89574cuda3std3__441_GLOBAL__N__47bf2be8_4_k_cu_abd813b6_89576ignoreE - _ZN39_INTERNAL_47bf2be8_4_k_cu_abd813b6_89574cuda3std3__45__cpo5beginE)
_ZN39_INTERNAL_47bf2be8_4_k_cu_abd813b6_89574cuda3std3__45__cpo5beginE:
	.zero		1
	.type		_ZN39_INTERNAL_47bf2be8_4_k_cu_abd813b6_89574cuda3std3__441_GLOBAL__N__47bf2be8_4_k_cu_abd813b6_89576ignoreE,@object
	.size		_ZN39_INTERNAL_47bf2be8_4_k_cu_abd813b6_89574cuda3std3__441_GLOBAL__N__47bf2be8_4_k_cu_abd813b6_89576ignoreE,(_ZN39_INTERNAL_47bf2be8_4_k_cu_abd813b6_89574cute7productE - _ZN39_INTERNAL_47bf2be8_4_k_cu_abd813b6_89574cuda3std3__441_GLOBAL__N__47bf2be8_4_k_cu_abd813b6_89576ignoreE)
_ZN39_INTERNAL_47bf2be8_4_k_cu_abd813b6_89574cuda3std3__441_GLOBAL__N__47bf2be8_4_k_cu_abd813b6_89576ignoreE:
	.zero		1
	.type		_ZN39_INTERNAL_47bf2be8_4_k_cu_abd813b6_89574cute7productE,@object
	.size		_ZN39_INTERNAL_47bf2be8_4_k_cu_abd813b6_89574cute7productE,(_ZN39_INTERNAL_47bf2be8_4_k_cu_abd813b6_89574cuda3std3__45__cpo3endE - _ZN39_INTERNAL_47bf2be8_4_k_cu_abd813b6_89574cute7productE)
_ZN39_INTERNAL_47bf2be8_4_k_cu_abd813b6_89574cute7productE:
	.zero		1
	.type		_ZN39_INTERNAL_47bf2be8_4_k_cu_abd813b6_89574cuda3std3__45__cpo3endE,@object
	.size		_ZN39_INTERNAL_47bf2be8_4_k_cu_abd813b6_89574cuda3std3__45__cpo3endE,(_ZN39_INTERNAL_47bf2be8_4_k_cu_abd813b6_89574cuda3std3__419piecewise_constructE - _ZN39_INTERNAL_47bf2be8_4_k_cu_abd813b6_89574cuda3std3__45__cpo3endE)
_ZN39_INTERNAL_47bf2be8_4_k_cu_abd813b6_89574cuda3std3__45__cpo3endE:
	.zero		1
	.type		_ZN39_INTERNAL_47bf2be8_4_k_cu_abd813b6_89574cuda3std3__419piecewise_constructE,@object
	.size		_ZN39_INTERNAL_47bf2be8_4_k_cu_abd813b6_89574cuda3std3__419piecewise_constructE,(_ZN39_INTERNAL_47bf2be8_4_k_cu_abd813b6_89574cuda3std3__45__cpo4cendE - _ZN39_INTERNAL_47bf2be8_4_k_cu_abd813b6_89574cuda3std3__419piecewise_constructE)
_ZN39_INTERNAL_47bf2be8_4_k_cu_abd813b6_89574cuda3std3__419piecewise_constructE:
	.zero		1
	.type		_ZN39_INTERNAL_47bf2be8_4_k_cu_abd813b6_89574cuda3std3__45__cpo4cendE,@object
	.size		_ZN39_INTERNAL_47bf2be8_4_k_cu_abd813b6_89574cuda3std3__45__cpo4cendE,(_ZN39_INTERNAL_47bf2be8_4_k_cu_abd813b6_89574cuda3std6ranges3__45__cpo4swapE - _ZN39_INTERNAL_47bf2be8_4_k_cu_abd813b6_89574cuda3std3__45__cpo4cendE)
_ZN39_INTERNAL_47bf2be8_4_k_cu_abd813b6_89574cuda3std3__45__cpo4cendE:
	.zero		1
	.type		_ZN39_INTERNAL_47bf2be8_4_k_cu_abd813b6_89574cuda3std6ranges3__45__cpo4swapE,@object
	.size		_ZN39_INTERNAL_47bf2be8_4_k_cu_abd813b6_89574cuda3std6ranges3__45__cpo4swapE,(.L_11 - _ZN39_INTERNAL_47bf2be8_4_k_cu_abd813b6_89574cuda3std6ranges3__45__cpo4swapE)
_ZN39_INTERNAL_47bf2be8_4_k_cu_abd813b6_89574cuda3std6ranges3__45__cpo4swapE:
	.zero		1
.L_11:


//--------------------- .nv.constant0._ZN7cutlass13device_kernelINS_4gemm6kernel13GemmUniversalIN4cute5tupleIJiiiiEEENS1_10collective13CollectiveMmaINS1_35MainloopSm100TmaUmmaWarpSpecializedILi5ELi2ELi4ENS5_IJNS4_1CILi1EEESB_SB_EEEEENS5_IJNSA_ILi64EEENSA_ILi256EEENSA_ILi128EEEEEENS_12float_e5m2_tENS5_IJlSB_lEEESI_SJ_NS4_8TiledMMAINS4_8MMA_AtomIJNS4_10MMA_TraitsINS4_19SM100_MMA_F8F6F4_SSEJSI_SI_fSE_SF_NS4_17integral_constantINS4_4UMMA5MajorELSQ_0EEESR_NSO_INSP_7ScaleInELSS_0EEEST_EEEEEENS4_6LayoutISC_NS5_IJNSA_ILi0EEESX_SX_EEEEENS5_IJNS4_10UnderscoreES10_S10_EEEEENS4_13SM90_TMA_LOADENS4_14ComposedLayoutINS4_7SwizzleILi3ELi4ELi3EEENS4_18smem_ptr_flag_bitsILi8EEENSW_INS5_IJNSA_ILi8EEESG_EEENS5_IJSG_SB_EEEEEEEvNS4_8identityES13_S1D_vS1E_EENS_8epilogue10collective18CollectiveEpilogueINS1G_23Sm100TmaWarpSpecializedILi4ELi2ELi32ELb0ELb0EEEJSH_NS5_IJNSW_ISE_SB_EES1L_EEESI_SJ_SI_SJ_NS1G_6fusion15FusionCallbacksIS1K_NS1N_17LinearCombinationISI_fSI_fLNS_15FloatRoundStyleE2EEESH_S1M_JEEENS4_5SM1004TMEM4LOAD26SM100_TMEM_LOAD_16dp32b32xES13_NS14_INS15_ILi2ELi4ELi3EEES18_NSW_INS5_IJS19_SE_EEENS5_IJSE_SB_EEEEEEENS4_39AutoVectorizingCopyWithAssumedAlignmentILi128EEENS4_14SM90_TMA_STOREES21_S23_S23_EEEvvEEEEvNT_6ParamsE --------------------------
	.section	.nv.constant0._ZN7cutlass13device_kernelINS_4gemm6kernel13GemmUniversalIN4cute5tupleIJiiiiEEENS1_10collective13CollectiveMmaINS1_35MainloopSm100TmaUmmaWarpSpecializedILi5ELi2ELi4ENS5_IJNS4_1CILi1EEESB_SB_EEEEENS5_IJNSA_ILi64EEENSA_ILi256EEENSA_ILi128EEEEEENS_12float_e5m2_tENS5_IJlSB_lEEESI_SJ_NS4_8TiledMMAINS4_8MMA_AtomIJNS4_10MMA_TraitsINS4_19SM100_MMA_F8F6F4_SSEJSI_SI_fSE_SF_NS4_17integral_constantINS4_4UMMA5MajorELSQ_0EEESR_NSO_INSP_7ScaleInELSS_0EEEST_EEEEEENS4_6LayoutISC_NS5_IJNSA_ILi0EEESX_SX_EEEEENS5_IJNS4_10UnderscoreES10_S10_EEEEENS4_13SM90_TMA_LOADENS4_14ComposedLayoutINS4_7SwizzleILi3ELi4ELi3EEENS4_18smem_ptr_flag_bitsILi8EEENSW_INS5_IJNSA_ILi8EEESG_EEENS5_IJSG_SB_EEEEEEEvNS4_8identityES13_S1D_vS1E_EENS_8epilogue10collective18CollectiveEpilogueINS1G_23Sm100TmaWarpSpecializedILi4ELi2ELi32ELb0ELb0EEEJSH_NS5_IJNSW_ISE_SB_EES1L_EEESI_SJ_SI_SJ_NS1G_6fusion15FusionCallbacksIS1K_NS1N_17LinearCombinationISI_fSI_fLNS_15FloatRoundStyleE2EEESH_S1M_JEEENS4_5SM1004TMEM4LOAD26SM100_TMEM_LOAD_16dp32b32xES13_NS14_INS15_ILi2ELi4ELi3EEES18_NSW_INS5_IJS19_SE_EEENS5_IJSE_SB_EEEEEEENS4_39AutoVectorizingCopyWithAssumedAlignmentILi128EEENS4_14SM90_TMA_STOREES21_S23_S23_EEEvvEEEEvNT_6ParamsE,"a",@progbits
	.sectionflags	@""
	.align	4
.nv.constant0._ZN7cutlass13device_kernelINS_4gemm6kernel13GemmUniversalIN4cute5tupleIJiiiiEEENS1_10collective13CollectiveMmaINS1_35MainloopSm100TmaUmmaWarpSpecializedILi5ELi2ELi4ENS5_IJNS4_1CILi1EEESB_SB_EEEEENS5_IJNSA_ILi64EEENSA_ILi256EEENSA_ILi128EEEEEENS_12float_e5m2_tENS5_IJlSB_lEEESI_SJ_NS4_8TiledMMAINS4_8MMA_AtomIJNS4_10MMA_TraitsINS4_19SM100_MMA_F8F6F4_SSEJSI_SI_fSE_SF_NS4_17integral_constantINS4_4UMMA5MajorELSQ_0EEESR_NSO_INSP_7ScaleInELSS_0EEEST_EEEEEENS4_6LayoutISC_NS5_IJNSA_ILi0EEESX_SX_EEEEENS5_IJNS4_10UnderscoreES10_S10_EEEEENS4_13SM90_TMA_LOADENS4_14ComposedLayoutINS4_7SwizzleILi3ELi4ELi3EEENS4_18smem_ptr_flag_bitsILi8EEENSW_INS5_IJNSA_ILi8EEESG_EEENS5_IJSG_SB_EEEEEEEvNS4_8identityES13_S1D_vS1E_EENS_8epilogue10collective18CollectiveEpilogueINS1G_23Sm100TmaWarpSpecializedILi4ELi2ELi32ELb0ELb0EEEJSH_NS5_IJNSW_ISE_SB_EES1L_EEESI_SJ_SI_SJ_NS1G_6fusion15FusionCallbacksIS1K_NS1N_17LinearCombinationISI_fSI_fLNS_15FloatRoundStyleE2EEESH_S1M_JEEENS4_5SM1004TMEM4LOAD26SM100_TMEM_LOAD_16dp32b32xES13_NS14_INS15_ILi2ELi4ELi3EEES18_NSW_INS5_IJS19_SE_EEENS5_IJSE_SB_EEEEEEENS4_39AutoVectorizingCopyWithAssumedAlignmentILi128EEENS4_14SM90_TMA_STOREES21_S23_S23_EEEvvEEEEvNT_6ParamsE:
	.zero		2944


//--------------------- SYMBOLS --------------------------

	.type		.nv.reservedSmem.offset0,@object
	.size		.nv.reservedSmem.offset0,0x4
	.type		.nv.reservedSmem.cap,@object
	.size		.nv.reservedSmem.cap,0x4
	.type		__assertfail,@function
